	.target	sm_100a

	.elftype	@"ET_EXEC"


//--------------------- .note.nv.tkinfo           --------------------------
	.section	.note.nv.tkinfo,"",@"SHT_NOTE"
	.sectionflags	@"SHF_NOTE_NV_TKINFO"
	.tkinfo
        /*0018*/ 	.word	0x00000002
        /*0030*/ 	.string	""
        /*0030*/ 	.string	"ptxas"
        /*0030*/ 	.string	"Cuda compilation tools, release 13.0, V13.0.88"
        /*0030*/ 	.string	"Build cuda_13.0.r13.0/compiler.36424714_0"
        /*0030*/ 	.string	"-arch sm_100a -m 64 "



//--------------------- .note.nv.cuinfo           --------------------------
	.section	.note.nv.cuinfo,"",@"SHT_NOTE"
	.sectionflags	@"SHF_NOTE_NV_CUINFO"
        /*0018*/ 	.short	0x0002
        /*001a*/ 	.short	0x0064
        /*001c*/ 	.short	0x0082
	.zero		2


//--------------------- .nv.info                  --------------------------
	.section	.nv.info,"",@"SHT_CUDA_INFO"
	.align	4


	//----- nvinfo : EIATTR_REGCOUNT
	.align		4
        /*0000*/ 	.byte	0x04, 0x2f
        /*0002*/ 	.short	(.L_12 - .L_11)
	.align		4
.L_11:
        /*0004*/ 	.word	index@(_ZN7cutlass13device_kernelIN5flash11enable_sm90INS1_16FlashAttnFwdSm90INS1_25CollectiveMainloopFwdSm90ILi2EN4cute5tupleIJNS5_1CILi1EEES8_S8_EEENS6_IJNS7_ILi64EEESA_SA_EEELi512ENS_6half_tEfNS_4arch4Sm90ELb1ELb0ELb0ELb1ELb0ELb1ELb1ELb0ELb0ELb0ELb0ELb0EEENS1_21CollectiveEpilogueFwdINS6_IJSA_NS7_ILi512EEESA_EEES9_SC_SE_Li256ELb1ELb0ELb0ELb0EEENS1_36VarlenDynamicPersistentTileSchedulerILi64ELi64ELi256ELi32ELb0ELb0ELb1ELb1ELb1ELb1EEEEEEEEEvNT_6ParamsE)
        /*0008*/ 	.word	0x00000004


	//----- nvinfo : EIATTR_FRAME_SIZE
	.align		4
.L_12:
        /*000c*/ 	.byte	0x04, 0x11
        /*000e*/ 	.short	(.L_14 - .L_13)
	.align		4
.L_13:
        /*0010*/ 	.word	index@(_ZN7cutlass13device_kernelIN5flash11enable_sm90INS1_16FlashAttnFwdSm90INS1_25CollectiveMainloopFwdSm90ILi2EN4cute5tupleIJNS5_1CILi1EEES8_S8_EEENS6_IJNS7_ILi64EEESA_SA_EEELi512ENS_6half_tEfNS_4arch4Sm90ELb1ELb0ELb0ELb1ELb0ELb1ELb1ELb0ELb0ELb0ELb0ELb0EEENS1_21CollectiveEpilogueFwdINS6_IJSA_NS7_ILi512EEESA_EEES9_SC_SE_Li256ELb1ELb0ELb0ELb0EEENS1_36VarlenDynamicPersistentTileSchedulerILi64ELi64ELi256ELi32ELb0ELb0ELb1ELb1ELb1ELb1EEEEEEEEEvNT_6ParamsE)
        /*0014*/ 	.word	0x00000000


	//----- nvinfo : EIATTR_REGCOUNT
	.align		4
.L_14:
        /*0018*/ 	.byte	0x04, 0x2f
        /*001a*/ 	.short	(.L_16 - .L_15)
	.align		4
.L_15:
        /*001c*/ 	.word	index@(_ZN7cutlass13device_kernelIN5flash11enable_sm90INS1_16FlashAttnFwdSm90INS1_25CollectiveMainloopFwdSm90ILi2EN4cute5tupleIJNS5_1CILi1EEES8_S8_EEENS6_IJNS7_ILi64EEESA_SA_EEELi512ENS_6half_tEfNS_4arch4Sm90ELb1ELb0ELb0ELb1ELb0ELb0ELb1ELb0ELb0ELb0ELb0ELb0EEENS1_21CollectiveEpilogueFwdINS6_IJSA_NS7_ILi512EEESA_EEES9_SC_SE_Li256ELb1ELb0ELb0ELb0EEENS1_36VarlenDynamicPersistentTileSchedulerILi64ELi64ELi256ELi32ELb0ELb0ELb1ELb1ELb1ELb1EEEEEEEEEvNT_6ParamsE)
        /*0020*/ 	.word	0x00000004


	//----- nvinfo : EIATTR_FRAME_SIZE
	.align		4
.L_16:
        /*0024*/ 	.byte	0x04, 0x11
        /*0026*/ 	.short	(.L_18 - .L_17)
	.align		4
.L_17:
        /*0028*/ 	.word	index@(_ZN7cutlass13device_kernelIN5flash11enable_sm90INS1_16FlashAttnFwdSm90INS1_25CollectiveMainloopFwdSm90ILi2EN4cute5tupleIJNS5_1CILi1EEES8_S8_EEENS6_IJNS7_ILi64EEESA_SA_EEELi512ENS_6half_tEfNS_4arch4Sm90ELb1ELb0ELb0ELb1ELb0ELb0ELb1ELb0ELb0ELb0ELb0ELb0EEENS1_21CollectiveEpilogueFwdINS6_IJSA_NS7_ILi512EEESA_EEES9_SC_SE_Li256ELb1ELb0ELb0ELb0EEENS1_36VarlenDynamicPersistentTileSchedulerILi64ELi64ELi256ELi32ELb0ELb0ELb1ELb1ELb1ELb1EEEEEEEEEvNT_6ParamsE)
        /*002c*/ 	.word	0x00000000


	//----- nvinfo : EIATTR_REGCOUNT
	.align		4
.L_18:
        /*0030*/ 	.byte	0x04, 0x2f
        /*0032*/ 	.short	(.L_20 - .L_19)
	.align		4
.L_19:
        /*0034*/ 	.word	index@(_ZN7cutlass13device_kernelIN5flash11enable_sm90INS1_16FlashAttnFwdSm90INS1_25CollectiveMainloopFwdSm90ILi2EN4cute5tupleIJNS5_1CILi1EEES8_S8_EEENS6_IJNS7_ILi64EEESA_SA_EEELi512ENS_6half_tEfNS_4arch4Sm90ELb1ELb0ELb0ELb1ELb0ELb1ELb0ELb0ELb0ELb0ELb0ELb0EEENS1_21CollectiveEpilogueFwdINS6_IJSA_NS7_ILi512EEESA_EEES9_SC_SE_Li256ELb1ELb0ELb0ELb0EEENS1_36VarlenDynamicPersistentTileSchedulerILi64ELi64ELi256ELi32ELb0ELb0ELb1ELb1ELb1ELb1EEEEEEEEEvNT_6ParamsE)
        /*0038*/ 	.word	0x00000004


	//----- nvinfo : EIATTR_FRAME_SIZE
	.align		4
.L_20:
        /*003c*/ 	.byte	0x04, 0x11
        /*003e*/ 	.short	(.L_22 - .L_21)
	.align		4
.L_21:
        /*0040*/ 	.word	index@(_ZN7cutlass13device_kernelIN5flash11enable_sm90INS1_16FlashAttnFwdSm90INS1_25CollectiveMainloopFwdSm90ILi2EN4cute5tupleIJNS5_1CILi1EEES8_S8_EEENS6_IJNS7_ILi64EEESA_SA_EEELi512ENS_6half_tEfNS_4arch4Sm90ELb1ELb0ELb0ELb1ELb0ELb1ELb0ELb0ELb0ELb0ELb0ELb0EEENS1_21CollectiveEpilogueFwdINS6_IJSA_NS7_ILi512EEESA_EEES9_SC_SE_Li256ELb1ELb0ELb0ELb0EEENS1_36VarlenDynamicPersistentTileSchedulerILi64ELi64ELi256ELi32ELb0ELb0ELb1ELb1ELb1ELb1EEEEEEEEEvNT_6ParamsE)
        /*0044*/ 	.word	0x00000000


	//----- nvinfo : EIATTR_REGCOUNT
	.align		4
.L_22:
        /*0048*/ 	.byte	0x04, 0x2f
        /*004a*/ 	.short	(.L_24 - .L_23)
	.align		4
.L_23:
        /*004c*/ 	.word	index@(_ZN7cutlass13device_kernelIN5flash11enable_sm90INS1_16FlashAttnFwdSm90INS1_25CollectiveMainloopFwdSm90ILi2EN4cute5tupleIJNS5_1CILi1EEES8_S8_EEENS6_IJNS7_ILi64EEESA_SA_EEELi512ENS_6half_tEfNS_4arch4Sm90ELb1ELb0ELb0ELb1ELb0ELb0ELb0ELb0ELb0ELb0ELb0ELb0EEENS1_21CollectiveEpilogueFwdINS6_IJSA_NS7_ILi512EEESA_EEES9_SC_SE_Li256ELb1ELb0ELb0ELb0EEENS1_36VarlenDynamicPersistentTileSchedulerILi64ELi64ELi256ELi32ELb0ELb0ELb1ELb1ELb1ELb1EEEEEEEEEvNT_6ParamsE)
        /*0050*/ 	.word	0x00000004


	//----- nvinfo : EIATTR_FRAME_SIZE
	.align		4
.L_24:
        /*0054*/ 	.byte	0x04, 0x11
        /*0056*/ 	.short	(.L_26 - .L_25)
	.align		4
.L_25:
        /*0058*/ 	.word	index@(_ZN7cutlass13device_kernelIN5flash11enable_sm90INS1_16FlashAttnFwdSm90INS1_25CollectiveMainloopFwdSm90ILi2EN4cute5tupleIJNS5_1CILi1EEES8_S8_EEENS6_IJNS7_ILi64EEESA_SA_EEELi512ENS_6half_tEfNS_4arch4Sm90ELb1ELb0ELb0ELb1ELb0ELb0ELb0ELb0ELb0ELb0ELb0ELb0EEENS1_21CollectiveEpilogueFwdINS6_IJSA_NS7_ILi512EEESA_EEES9_SC_SE_Li256ELb1ELb0ELb0ELb0EEENS1_36VarlenDynamicPersistentTileSchedulerILi64ELi64ELi256ELi32ELb0ELb0ELb1ELb1ELb1ELb1EEEEEEEEEvNT_6ParamsE)
        /*005c*/ 	.word	0x00000000


	//----- nvinfo : EIATTR_REGCOUNT
	.align		4
.L_26:
        /*0060*/ 	.byte	0x04, 0x2f
        /*0062*/ 	.short	(.L_28 - .L_27)
	.align		4
.L_27:
        /*0064*/ 	.word	index@(_ZN7cutlass13device_kernelIN5flash11enable_sm90INS1_16FlashAttnFwdSm90INS1_25CollectiveMainloopFwdSm90ILi2EN4cute5tupleIJNS5_1CILi1EEES8_S8_EEENS6_IJNS7_ILi64EEESA_SA_EEELi512ENS_6half_tEfNS_4arch4Sm90ELb1ELb0ELb0ELb0ELb0ELb0ELb1ELb0ELb0ELb0ELb0ELb0EEENS1_21CollectiveEpilogueFwdINS6_IJSA_NS7_ILi512EEESA_EEES9_SC_SE_Li256ELb0ELb0ELb0ELb0EEENS1_30DynamicPersistentTileSchedulerILi256ELi32ELb0ELb0ELb1EEEEEEEEEvNT_6ParamsE)
        /*0068*/ 	.word	0x00000004


	//----- nvinfo : EIATTR_FRAME_SIZE
	.align		4
.L_28:
        /*006c*/ 	.byte	0x04, 0x11
        /*006e*/ 	.short	(.L_30 - .L_29)
	.align		4
.L_29:
        /*0070*/ 	.word	index@(_ZN7cutlass13device_kernelIN5flash11enable_sm90INS1_16FlashAttnFwdSm90INS1_25CollectiveMainloopFwdSm90ILi2EN4cute5tupleIJNS5_1CILi1EEES8_S8_EEENS6_IJNS7_ILi64EEESA_SA_EEELi512ENS_6half_tEfNS_4arch4Sm90ELb1ELb0ELb0ELb0ELb0ELb0ELb1ELb0ELb0ELb0ELb0ELb0EEENS1_21CollectiveEpilogueFwdINS6_IJSA_NS7_ILi512EEESA_EEES9_SC_SE_Li256ELb0ELb0ELb0ELb0EEENS1_30DynamicPersistentTileSchedulerILi256ELi32ELb0ELb0ELb1EEEEEEEEEvNT_6ParamsE)
        /*0074*/ 	.word	0x00000000


	//----- nvinfo : EIATTR_REGCOUNT
	.align		4
.L_30:
        /*0078*/ 	.byte	0x04, 0x2f
        /*007a*/ 	.short	(.L_32 - .L_31)
	.align		4
.L_31:
        /*007c*/ 	.word	index@(_ZN7cutlass13device_kernelIN5flash11enable_sm90INS1_16FlashAttnFwdSm90INS1_25CollectiveMainloopFwdSm90ILi2EN4cute5tupleIJNS5_1CILi1EEES8_S8_EEENS6_IJNS7_ILi64EEESA_SA_EEELi512ENS_6half_tEfNS_4arch4Sm90ELb1ELb0ELb0ELb0ELb0ELb0ELb0ELb0ELb0ELb0ELb0ELb0EEENS1_21CollectiveEpilogueFwdINS6_IJSA_NS7_ILi512EEESA_EEES9_SC_SE_Li256ELb0ELb0ELb0ELb0EEENS1_30DynamicPersistentTileSchedulerILi256ELi32ELb0ELb0ELb1EEEEEEEEEvNT_6ParamsE)
        /*0080*/ 	.word	0x00000004


	//----- nvinfo : EIATTR_FRAME_SIZE
	.align		4
.L_32:
        /*0084*/ 	.byte	0x04, 0x11
        /*0086*/ 	.short	(.L_34 - .L_33)
	.align		4
.L_33:
        /*0088*/ 	.word	index@(_ZN7cutlass13device_kernelIN5flash11enable_sm90INS1_16FlashAttnFwdSm90INS1_25CollectiveMainloopFwdSm90ILi2EN4cute5tupleIJNS5_1CILi1EEES8_S8_EEENS6_IJNS7_ILi64EEESA_SA_EEELi512ENS_6half_tEfNS_4arch4Sm90ELb1ELb0ELb0ELb0ELb0ELb0ELb0ELb0ELb0ELb0ELb0ELb0EEENS1_21CollectiveEpilogueFwdINS6_IJSA_NS7_ILi512EEESA_EEES9_SC_SE_Li256ELb0ELb0ELb0ELb0EEENS1_30DynamicPersistentTileSchedulerILi256ELi32ELb0ELb0ELb1EEEEEEEEEvNT_6ParamsE)
        /*008c*/ 	.word	0x00000000


	//----- nvinfo : EIATTR_REGCOUNT
	.align		4
.L_34:
        /*0090*/ 	.byte	0x04, 0x2f
        /*0092*/ 	.short	(.L_36 - .L_35)
	.align		4
.L_35:
        /*0094*/ 	.word	index@(_ZN7cutlass13device_kernelIN5flash11enable_sm90INS1_16FlashAttnFwdSm90INS1_25CollectiveMainloopFwdSm90ILi2EN4cute5tupleIJNS5_1CILi1EEES8_S8_EEENS6_IJNS7_ILi64EEESA_SA_EEELi512ENS_6half_tEfNS_4arch4Sm90ELb0ELb1ELb0ELb1ELb0ELb1ELb1ELb0ELb0ELb0ELb0ELb0EEENS1_21CollectiveEpilogueFwdINS6_IJSA_NS7_ILi512EEESA_EEES9_SC_SE_Li256ELb1ELb0ELb0ELb0EEENS1_36VarlenDynamicPersistentTileSchedulerILi64ELi64ELi256ELi32ELb0ELb0ELb1ELb1ELb0ELb1EEEEEEEEEvNT_6ParamsE)
        /*0098*/ 	.word	0x00000004


	//----- nvinfo : EIATTR_FRAME_SIZE
	.align		4
.L_36:
        /*009c*/ 	.byte	0x04, 0x11
        /*009e*/ 	.short	(.L_38 - .L_37)
	.align		4
.L_37:
        /*00a0*/ 	.word	index@(_ZN7cutlass13device_kernelIN5flash11enable_sm90INS1_16FlashAttnFwdSm90INS1_25CollectiveMainloopFwdSm90ILi2EN4cute5tupleIJNS5_1CILi1EEES8_S8_EEENS6_IJNS7_ILi64EEESA_SA_EEELi512ENS_6half_tEfNS_4arch4Sm90ELb0ELb1ELb0ELb1ELb0ELb1ELb1ELb0ELb0ELb0ELb0ELb0EEENS1_21CollectiveEpilogueFwdINS6_IJSA_NS7_ILi512EEESA_EEES9_SC_SE_Li256ELb1ELb0ELb0ELb0EEENS1_36VarlenDynamicPersistentTileSchedulerILi64ELi64ELi256ELi32ELb0ELb0ELb1ELb1ELb0ELb1EEEEEEEEEvNT_6ParamsE)
        /*00a4*/ 	.word	0x00000000


	//----- nvinfo : EIATTR_REGCOUNT
	.align		4
.L_38:
        /*00a8*/ 	.byte	0x04, 0x2f
        /*00aa*/ 	.short	(.L_40 - .L_39)
	.align		4
.L_39:
        /*00ac*/ 	.word	index@(_ZN7cutlass13device_kernelIN5flash11enable_sm90INS1_16FlashAttnFwdSm90INS1_25CollectiveMainloopFwdSm90ILi2EN4cute5tupleIJNS5_1CILi1EEES8_S8_EEENS6_IJNS7_ILi64EEESA_SA_EEELi512ENS_6half_tEfNS_4arch4Sm90ELb0ELb1ELb0ELb1ELb0ELb0ELb1ELb0ELb0ELb0ELb0ELb0EEENS1_21CollectiveEpilogueFwdINS6_IJSA_NS7_ILi512EEESA_EEES9_SC_SE_Li256ELb1ELb0ELb0ELb0EEENS1_36VarlenDynamicPersistentTileSchedulerILi64ELi64ELi256ELi32ELb0ELb0ELb1ELb1ELb0ELb1EEEEEEEEEvNT_6ParamsE)
        /*00b0*/ 	.word	0x00000004


	//----- nvinfo : EIATTR_FRAME_SIZE
	.align		4
.L_40:
        /*00b4*/ 	.byte	0x04, 0x11
        /*00b6*/ 	.short	(.L_42 - .L_41)
	.align		4
.L_41:
        /*00b8*/ 	.word	index@(_ZN7cutlass13device_kernelIN5flash11enable_sm90INS1_16FlashAttnFwdSm90INS1_25CollectiveMainloopFwdSm90ILi2EN4cute5tupleIJNS5_1CILi1EEES8_S8_EEENS6_IJNS7_ILi64EEESA_SA_EEELi512ENS_6half_tEfNS_4arch4Sm90ELb0ELb1ELb0ELb1ELb0ELb0ELb1ELb0ELb0ELb0ELb0ELb0EEENS1_21CollectiveEpilogueFwdINS6_IJSA_NS7_ILi512EEESA_EEES9_SC_SE_Li256ELb1ELb0ELb0ELb0EEENS1_36VarlenDynamicPersistentTileSchedulerILi64ELi64ELi256ELi32ELb0ELb0ELb1ELb1ELb0ELb1EEEEEEEEEvNT_6ParamsE)
        /*00bc*/ 	.word	0x00000000


	//----- nvinfo : EIATTR_REGCOUNT
	.align		4
.L_42:
        /*00c0*/ 	.byte	0x04, 0x2f
        /*00c2*/ 	.short	(.L_44 - .L_43)
	.align		4
.L_43:
        /*00c4*/ 	.word	index@(_ZN7cutlass13device_kernelIN5flash11enable_sm90INS1_16FlashAttnFwdSm90INS1_25CollectiveMainloopFwdSm90ILi2EN4cute5tupleIJNS5_1CILi1EEES8_S8_EEENS6_IJNS7_ILi64EEESA_SA_EEELi512ENS_6half_tEfNS_4arch4Sm90ELb0ELb1ELb0ELb1ELb0ELb1ELb0ELb0ELb0ELb0ELb0ELb0EEENS1_21CollectiveEpilogueFwdINS6_IJSA_NS7_ILi512EEESA_EEES9_SC_SE_Li256ELb1ELb0ELb0ELb0EEENS1_36VarlenDynamicPersistentTileSchedulerILi64ELi64ELi256ELi32ELb0ELb0ELb1ELb1ELb0ELb1EEEEEEEEEvNT_6ParamsE)
        /*00c8*/ 	.word	0x00000004


	//----- nvinfo : EIATTR_FRAME_SIZE
	.align		4
.L_44:
        /*00cc*/ 	.byte	0x04, 0x11
        /*00ce*/ 	.short	(.L_46 - .L_45)
	.align		4
.L_45:
        /*00d0*/ 	.word	index@(_ZN7cutlass13device_kernelIN5flash11enable_sm90INS1_16FlashAttnFwdSm90INS1_25CollectiveMainloopFwdSm90ILi2EN4cute5tupleIJNS5_1CILi1EEES8_S8_EEENS6_IJNS7_ILi64EEESA_SA_EEELi512ENS_6half_tEfNS_4arch4Sm90ELb0ELb1ELb0ELb1ELb0ELb1ELb0ELb0ELb0ELb0ELb0ELb0EEENS1_21CollectiveEpilogueFwdINS6_IJSA_NS7_ILi512EEESA_EEES9_SC_SE_Li256ELb1ELb0ELb0ELb0EEENS1_36VarlenDynamicPersistentTileSchedulerILi64ELi64ELi256ELi32ELb0ELb0ELb1ELb1ELb0ELb1EEEEEEEEEvNT_6ParamsE)
        /*00d4*/ 	.word	0x00000000


	//----- nvinfo : EIATTR_REGCOUNT
	.align		4
.L_46:
        /*00d8*/ 	.byte	0x04, 0x2f
        /*00da*/ 	.short	(.L_48 - .L_47)
	.align		4
.L_47:
        /*00dc*/ 	.word	index@(_ZN7cutlass13device_kernelIN5flash11enable_sm90INS1_16FlashAttnFwdSm90INS1_25CollectiveMainloopFwdSm90ILi2EN4cute5tupleIJNS5_1CILi1EEES8_S8_EEENS6_IJNS7_ILi64EEESA_SA_EEELi512ENS_6half_tEfNS_4arch4Sm90ELb0ELb1ELb0ELb1ELb0ELb0ELb0ELb0ELb0ELb0ELb0ELb0EEENS1_21CollectiveEpilogueFwdINS6_IJSA_NS7_ILi512EEESA_EEES9_SC_SE_Li256ELb1ELb0ELb0ELb0EEENS1_36VarlenDynamicPersistentTileSchedulerILi64ELi64ELi256ELi32ELb0ELb0ELb1ELb1ELb0ELb1EEEEEEEEEvNT_6ParamsE)
        /*00e0*/ 	.word	0x00000004


	//----- nvinfo : EIATTR_FRAME_SIZE
	.align		4
.L_48:
        /*00e4*/ 	.byte	0x04, 0x11
        /*00e6*/ 	.short	(.L_50 - .L_49)
	.align		4
.L_49:
        /*00e8*/ 	.word	index@(_ZN7cutlass13device_kernelIN5flash11enable_sm90INS1_16FlashAttnFwdSm90INS1_25CollectiveMainloopFwdSm90ILi2EN4cute5tupleIJNS5_1CILi1EEES8_S8_EEENS6_IJNS7_ILi64EEESA_SA_EEELi512ENS_6half_tEfNS_4arch4Sm90ELb0ELb1ELb0ELb1ELb0ELb0ELb0ELb0ELb0ELb0ELb0ELb0EEENS1_21CollectiveEpilogueFwdINS6_IJSA_NS7_ILi512EEESA_EEES9_SC_SE_Li256ELb1ELb0ELb0ELb0EEENS1_36VarlenDynamicPersistentTileSchedulerILi64ELi64ELi256ELi32ELb0ELb0ELb1ELb1ELb0ELb1EEEEEEEEEvNT_6ParamsE)
        /*00ec*/ 	.word	0x00000000


	//----- nvinfo : EIATTR_REGCOUNT
	.align		4
.L_50:
        /*00f0*/ 	.byte	0x04, 0x2f
        /*00f2*/ 	.short	(.L_52 - .L_51)
	.align		4
.L_51:
        /*00f4*/ 	.word	index@(_ZN7cutlass13device_kernelIN5flash11enable_sm90INS1_16FlashAttnFwdSm90INS1_25CollectiveMainloopFwdSm90ILi2EN4cute5tupleIJNS5_1CILi1EEES8_S8_EEENS6_IJNS7_ILi64EEESA_SA_EEELi512ENS_6half_tEfNS_4arch4Sm90ELb0ELb1ELb0ELb0ELb0ELb0ELb1ELb0ELb0ELb0ELb0ELb0EEENS1_21CollectiveEpilogueFwdINS6_IJSA_NS7_ILi512EEESA_EEES9_SC_SE_Li256ELb0ELb0ELb0ELb0EEENS1_30DynamicPersistentTileSchedulerILi256ELi32ELb0ELb0ELb1EEEEEEEEEvNT_6ParamsE)
        /*00f8*/ 	.word	0x00000004


	//----- nvinfo : EIATTR_FRAME_SIZE
	.align		4
.L_52:
        /*00fc*/ 	.byte	0x04, 0x11
        /*00fe*/ 	.short	(.L_54 - .L_53)
	.align		4
.L_53:
        /*0100*/ 	.word	index@(_ZN7cutlass13device_kernelIN5flash11enable_sm90INS1_16FlashAttnFwdSm90INS1_25CollectiveMainloopFwdSm90ILi2EN4cute5tupleIJNS5_1CILi1EEES8_S8_EEENS6_IJNS7_ILi64EEESA_SA_EEELi512ENS_6half_tEfNS_4arch4Sm90ELb0ELb1ELb0ELb0ELb0ELb0ELb1ELb0ELb0ELb0ELb0ELb0EEENS1_21CollectiveEpilogueFwdINS6_IJSA_NS7_ILi512EEESA_EEES9_SC_SE_Li256ELb0ELb0ELb0ELb0EEENS1_30DynamicPersistentTileSchedulerILi256ELi32ELb0ELb0ELb1EEEEEEEEEvNT_6ParamsE)
        /*0104*/ 	.word	0x00000000


	//----- nvinfo : EIATTR_REGCOUNT
	.align		4
.L_54:
        /*0108*/ 	.byte	0x04, 0x2f
        /*010a*/ 	.short	(.L_56 - .L_55)
	.align		4
.L_55:
        /*010c*/ 	.word	index@(_ZN7cutlass13device_kernelIN5flash11enable_sm90INS1_16FlashAttnFwdSm90INS1_25CollectiveMainloopFwdSm90ILi2EN4cute5tupleIJNS5_1CILi1EEES8_S8_EEENS6_IJNS7_ILi64EEESA_SA_EEELi512ENS_6half_tEfNS_4arch4Sm90ELb0ELb1ELb0ELb0ELb0ELb0ELb0ELb0ELb0ELb0ELb0ELb0EEENS1_21CollectiveEpilogueFwdINS6_IJSA_NS7_ILi512EEESA_EEES9_SC_SE_Li256ELb0ELb0ELb0ELb0EEENS1_30DynamicPersistentTileSchedulerILi256ELi32ELb0ELb0ELb1EEEEEEEEEvNT_6ParamsE)
        /*0110*/ 	.word	0x00000004


	//----- nvinfo : EIATTR_FRAME_SIZE
	.align		4
.L_56:
        /*0114*/ 	.byte	0x04, 0x11
        /*0116*/ 	.short	(.L_58 - .L_57)
	.align		4
.L_57:
        /*0118*/ 	.word	index@(_ZN7cutlass13device_kernelIN5flash11enable_sm90INS1_16FlashAttnFwdSm90INS1_25CollectiveMainloopFwdSm90ILi2EN4cute5tupleIJNS5_1CILi1EEES8_S8_EEENS6_IJNS7_ILi64EEESA_SA_EEELi512ENS_6half_tEfNS_4arch4Sm90ELb0ELb1ELb0ELb0ELb0ELb0ELb0ELb0ELb0ELb0ELb0ELb0EEENS1_21CollectiveEpilogueFwdINS6_IJSA_NS7_ILi512EEESA_EEES9_SC_SE_Li256ELb0ELb0ELb0ELb0EEENS1_30DynamicPersistentTileSchedulerILi256ELi32ELb0ELb0ELb1EEEEEEEEEvNT_6ParamsE)
        /*011c*/ 	.word	0x00000000


	//----- nvinfo : EIATTR_REGCOUNT
	.align		4
.L_58:
        /*0120*/ 	.byte	0x04, 0x2f
        /*0122*/ 	.short	(.L_60 - .L_59)
	.align		4
.L_59:
        /*0124*/ 	.word	index@(_ZN7cutlass13device_kernelIN5flash11enable_sm90INS1_16FlashAttnFwdSm90INS1_25CollectiveMainloopFwdSm90ILi2EN4cute5tupleIJNS5_1CILi1EEES8_S8_EEENS6_IJNS7_ILi64EEESA_SA_EEELi512ENS_6half_tEfNS_4arch4Sm90ELb0ELb0ELb0ELb1ELb0ELb1ELb1ELb0ELb0ELb0ELb0ELb0EEENS1_21CollectiveEpilogueFwdINS6_IJSA_NS7_ILi512EEESA_EEES9_SC_SE_Li256ELb1ELb0ELb0ELb0EEENS1_36VarlenDynamicPersistentTileSchedulerILi64ELi64ELi256ELi32ELb0ELb0ELb1ELb0ELb1ELb1EEEEEEEEEvNT_6ParamsE)
        /*0128*/ 	.word	0x00000004


	//----- nvinfo : EIATTR_FRAME_SIZE
	.align		4
.L_60:
        /*012c*/ 	.byte	0x04, 0x11
        /*012e*/ 	.short	(.L_62 - .L_61)
	.align		4
.L_61:
        /*0130*/ 	.word	index@(_ZN7cutlass13device_kernelIN5flash11enable_sm90INS1_16FlashAttnFwdSm90INS1_25CollectiveMainloopFwdSm90ILi2EN4cute5tupleIJNS5_1CILi1EEES8_S8_EEENS6_IJNS7_ILi64EEESA_SA_EEELi512ENS_6half_tEfNS_4arch4Sm90ELb0ELb0ELb0ELb1ELb0ELb1ELb1ELb0ELb0ELb0ELb0ELb0EEENS1_21CollectiveEpilogueFwdINS6_IJSA_NS7_ILi512EEESA_EEES9_SC_SE_Li256ELb1ELb0ELb0ELb0EEENS1_36VarlenDynamicPersistentTileSchedulerILi64ELi64ELi256ELi32ELb0ELb0ELb1ELb0ELb1ELb1EEEEEEEEEvNT_6ParamsE)
        /*0134*/ 	.word	0x00000000


	//----- nvinfo : EIATTR_REGCOUNT
	.align		4
.L_62:
        /*0138*/ 	.byte	0x04, 0x2f
        /*013a*/ 	.short	(.L_64 - .L_63)
	.align		4
.L_63:
        /*013c*/ 	.word	index@(_ZN7cutlass13device_kernelIN5flash11enable_sm90INS1_16FlashAttnFwdSm90INS1_25CollectiveMainloopFwdSm90ILi2EN4cute5tupleIJNS5_1CILi1EEES8_S8_EEENS6_IJNS7_ILi64EEESA_SA_EEELi512ENS_6half_tEfNS_4arch4Sm90ELb0ELb0ELb0ELb1ELb0ELb0ELb1ELb0ELb0ELb0ELb0ELb0EEENS1_21CollectiveEpilogueFwdINS6_IJSA_NS7_ILi512EEESA_EEES9_SC_SE_Li256ELb1ELb0ELb0ELb0EEENS1_36VarlenDynamicPersistentTileSchedulerILi64ELi64ELi256ELi32ELb0ELb0ELb1ELb0ELb1ELb1EEEEEEEEEvNT_6ParamsE)
        /*0140*/ 	.word	0x00000004


	//----- nvinfo : EIATTR_FRAME_SIZE
	.align		4
.L_64:
        /*0144*/ 	.byte	0x04, 0x11
        /*0146*/ 	.short	(.L_66 - .L_65)
	.align		4
.L_65:
        /*0148*/ 	.word	index@(_ZN7cutlass13device_kernelIN5flash11enable_sm90INS1_16FlashAttnFwdSm90INS1_25CollectiveMainloopFwdSm90ILi2EN4cute5tupleIJNS5_1CILi1EEES8_S8_EEENS6_IJNS7_ILi64EEESA_SA_EEELi512ENS_6half_tEfNS_4arch4Sm90ELb0ELb0ELb0ELb1ELb0ELb0ELb1ELb0ELb0ELb0ELb0ELb0EEENS1_21CollectiveEpilogueFwdINS6_IJSA_NS7_ILi512EEESA_EEES9_SC_SE_Li256ELb1ELb0ELb0ELb0EEENS1_36VarlenDynamicPersistentTileSchedulerILi64ELi64ELi256ELi32ELb0ELb0ELb1ELb0ELb1ELb1EEEEEEEEEvNT_6ParamsE)
        /*014c*/ 	.word	0x00000000


	//----- nvinfo : EIATTR_REGCOUNT
	.align		4
.L_66:
        /*0150*/ 	.byte	0x04, 0x2f
        /*0152*/ 	.short	(.L_68 - .L_67)
	.align		4
.L_67:
        /*0154*/ 	.word	index@(_ZN7cutlass13device_kernelIN5flash11enable_sm90INS1_16FlashAttnFwdSm90INS1_25CollectiveMainloopFwdSm90ILi2EN4cute5tupleIJNS5_1CILi1EEES8_S8_EEENS6_IJNS7_ILi64EEESA_SA_EEELi512ENS_6half_tEfNS_4arch4Sm90ELb0ELb0ELb0ELb1ELb0ELb1ELb0ELb0ELb0ELb0ELb0ELb0EEENS1_21CollectiveEpilogueFwdINS6_IJSA_NS7_ILi512EEESA_EEES9_SC_SE_Li256ELb1ELb0ELb0ELb0EEENS1_36VarlenDynamicPersistentTileSchedulerILi64ELi64ELi256ELi32ELb0ELb0ELb1ELb0ELb1ELb1EEEEEEEEEvNT_6ParamsE)
        /*0158*/ 	.word	0x00000004


	//----- nvinfo : EIATTR_FRAME_SIZE
	.align		4
.L_68:
        /*015c*/ 	.byte	0x04, 0x11
        /*015e*/ 	.short	(.L_70 - .L_69)
	.align		4
.L_69:
        /*0160*/ 	.word	index@(_ZN7cutlass13device_kernelIN5flash11enable_sm90INS1_16FlashAttnFwdSm90INS1_25CollectiveMainloopFwdSm90ILi2EN4cute5tupleIJNS5_1CILi1EEES8_S8_EEENS6_IJNS7_ILi64EEESA_SA_EEELi512ENS_6half_tEfNS_4arch4Sm90ELb0ELb0ELb0ELb1ELb0ELb1ELb0ELb0ELb0ELb0ELb0ELb0EEENS1_21CollectiveEpilogueFwdINS6_IJSA_NS7_ILi512EEESA_EEES9_SC_SE_Li256ELb1ELb0ELb0ELb0EEENS1_36VarlenDynamicPersistentTileSchedulerILi64ELi64ELi256ELi32ELb0ELb0ELb1ELb0ELb1ELb1EEEEEEEEEvNT_6ParamsE)
        /*0164*/ 	.word	0x00000000


	//----- nvinfo : EIATTR_REGCOUNT
	.align		4
.L_70:
        /*0168*/ 	.byte	0x04, 0x2f
        /*016a*/ 	.short	(.L_72 - .L_71)
	.align		4
.L_71:
        /*016c*/ 	.word	index@(_ZN7cutlass13device_kernelIN5flash11enable_sm90INS1_16FlashAttnFwdSm90INS1_25CollectiveMainloopFwdSm90ILi2EN4cute5tupleIJNS5_1CILi1EEES8_S8_EEENS6_IJNS7_ILi64EEESA_SA_EEELi512ENS_6half_tEfNS_4arch4Sm90ELb0ELb0ELb0ELb1ELb0ELb0ELb0ELb0ELb0ELb0ELb0ELb0EEENS1_21CollectiveEpilogueFwdINS6_IJSA_NS7_ILi512EEESA_EEES9_SC_SE_Li256ELb1ELb0ELb0ELb0EEENS1_36VarlenDynamicPersistentTileSchedulerILi64ELi64ELi256ELi32ELb0ELb0ELb1ELb0ELb1ELb1EEEEEEEEEvNT_6ParamsE)
        /*0170*/ 	.word	0x00000004


	//----- nvinfo : EIATTR_FRAME_SIZE
	.align		4
.L_72:
        /*0174*/ 	.byte	0x04, 0x11
        /*0176*/ 	.short	(.L_74 - .L_73)
	.align		4
.L_73:
        /*0178*/ 	.word	index@(_ZN7cutlass13device_kernelIN5flash11enable_sm90INS1_16FlashAttnFwdSm90INS1_25CollectiveMainloopFwdSm90ILi2EN4cute5tupleIJNS5_1CILi1EEES8_S8_EEENS6_IJNS7_ILi64EEESA_SA_EEELi512ENS_6half_tEfNS_4arch4Sm90ELb0ELb0ELb0ELb1ELb0ELb0ELb0ELb0ELb0ELb0ELb0ELb0EEENS1_21CollectiveEpilogueFwdINS6_IJSA_NS7_ILi512EEESA_EEES9_SC_SE_Li256ELb1ELb0ELb0ELb0EEENS1_36VarlenDynamicPersistentTileSchedulerILi64ELi64ELi256ELi32ELb0ELb0ELb1ELb0ELb1ELb1EEEEEEEEEvNT_6ParamsE)
        /*017c*/ 	.word	0x00000000


	//----- nvinfo : EIATTR_REGCOUNT
	.align		4
.L_74:
        /*0180*/ 	.byte	0x04, 0x2f
        /*0182*/ 	.short	(.L_76 - .L_75)
	.align		4
.L_75:
        /*0184*/ 	.word	index@(_ZN7cutlass13device_kernelIN5flash11enable_sm90INS1_16FlashAttnFwdSm90INS1_25CollectiveMainloopFwdSm90ILi2EN4cute5tupleIJNS5_1CILi1EEES8_S8_EEENS6_IJNS7_ILi64EEESA_SA_EEELi512ENS_6half_tEfNS_4arch4Sm90ELb0ELb0ELb0ELb0ELb0ELb0ELb1ELb0ELb0ELb0ELb0ELb0EEENS1_21CollectiveEpilogueFwdINS6_IJSA_NS7_ILi512EEESA_EEES9_SC_SE_Li256ELb0ELb0ELb0ELb0EEENS1_29StaticPersistentTileSchedulerILb0EEEEEEEEEvNT_6ParamsE)
        /*0188*/ 	.word	0x00000004


	//----- nvinfo : EIATTR_FRAME_SIZE
	.align		4
.L_76:
        /*018c*/ 	.byte	0x04, 0x11
        /*018e*/ 	.short	(.L_78 - .L_77)
	.align		4
.L_77:
        /*0190*/ 	.word	index@(_ZN7cutlass13device_kernelIN5flash11enable_sm90INS1_16FlashAttnFwdSm90INS1_25CollectiveMainloopFwdSm90ILi2EN4cute5tupleIJNS5_1CILi1EEES8_S8_EEENS6_IJNS7_ILi64EEESA_SA_EEELi512ENS_6half_tEfNS_4arch4Sm90ELb0ELb0ELb0ELb0ELb0ELb0ELb1ELb0ELb0ELb0ELb0ELb0EEENS1_21CollectiveEpilogueFwdINS6_IJSA_NS7_ILi512EEESA_EEES9_SC_SE_Li256ELb0ELb0ELb0ELb0EEENS1_29StaticPersistentTileSchedulerILb0EEEEEEEEEvNT_6ParamsE)
        /*0194*/ 	.word	0x00000000


	//----- nvinfo : EIATTR_REGCOUNT
	.align		4
.L_78:
        /*0198*/ 	.byte	0x04, 0x2f
        /*019a*/ 	.short	(.L_80 - .L_79)
	.align		4
.L_79:
        /*019c*/ 	.word	index@(_ZN7cutlass13device_kernelIN5flash11enable_sm90INS1_16FlashAttnFwdSm90INS1_25CollectiveMainloopFwdSm90ILi2EN4cute5tupleIJNS5_1CILi1EEES8_S8_EEENS6_IJNS7_ILi64EEESA_SA_EEELi512ENS_6half_tEfNS_4arch4Sm90ELb0ELb0ELb0ELb0ELb0ELb0ELb0ELb0ELb0ELb0ELb0ELb0EEENS1_21CollectiveEpilogueFwdINS6_IJSA_NS7_ILi512EEESA_EEES9_SC_SE_Li256ELb0ELb0ELb0ELb0EEENS1_29StaticPersistentTileSchedulerILb0EEEEEEEEEvNT_6ParamsE)
        /*01a0*/ 	.word	0x00000004


	//----- nvinfo : EIATTR_FRAME_SIZE
	.align		4
.L_80:
        /*01a4*/ 	.byte	0x04, 0x11
        /*01a6*/ 	.short	(.L_82 - .L_81)
	.align		4
.L_81:
        /*01a8*/ 	.word	index@(_ZN7cutlass13device_kernelIN5flash11enable_sm90INS1_16FlashAttnFwdSm90INS1_25CollectiveMainloopFwdSm90ILi2EN4cute5tupleIJNS5_1CILi1EEES8_S8_EEENS6_IJNS7_ILi64EEESA_SA_EEELi512ENS_6half_tEfNS_4arch4Sm90ELb0ELb0ELb0ELb0ELb0ELb0ELb0ELb0ELb0ELb0ELb0ELb0EEENS1_21CollectiveEpilogueFwdINS6_IJSA_NS7_ILi512EEESA_EEES9_SC_SE_Li256ELb0ELb0ELb0ELb0EEENS1_29StaticPersistentTileSchedulerILb0EEEEEEEEEvNT_6ParamsE)
        /*01ac*/ 	.word	0x00000000


	//----- nvinfo : EIATTR_MIN_STACK_SIZE
	.align		4
.L_82:
        /*01b0*/ 	.byte	0x04, 0x12
        /*01b2*/ 	.short	(.L_84 - .L_83)
	.align		4
.L_83:
        /*01b4*/ 	.word	index@(_ZN7cutlass13device_kernelIN5flash11enable_sm90INS1_16FlashAttnFwdSm90INS1_25CollectiveMainloopFwdSm90ILi2EN4cute5tupleIJNS5_1CILi1EEES8_S8_EEENS6_IJNS7_ILi64EEESA_SA_EEELi512ENS_6half_tEfNS_4arch4Sm90ELb0ELb0ELb0ELb0ELb0ELb0ELb0ELb0ELb0ELb0ELb0ELb0EEENS1_21CollectiveEpilogueFwdINS6_IJSA_NS7_ILi512EEESA_EEES9_SC_SE_Li256ELb0ELb0ELb0ELb0EEENS1_29StaticPersistentTileSchedulerILb0EEEEEEEEEvNT_6ParamsE)
        /*01b8*/ 	.word	0x00000000


	//----- nvinfo : EIATTR_MIN_STACK_SIZE
	.align		4
.L_84:
        /*01bc*/ 	.byte	0x04, 0x12
        /*01be*/ 	.short	(.L_86 - .L_85)
	.align		4
.L_85:
        /*01c0*/ 	.word	index@(_ZN7cutlass13device_kernelIN5flash11enable_sm90INS1_16FlashAttnFwdSm90INS1_25CollectiveMainloopFwdSm90ILi2EN4cute5tupleIJNS5_1CILi1EEES8_S8_EEENS6_IJNS7_ILi64EEESA_SA_EEELi512ENS_6half_tEfNS_4arch4Sm90ELb0ELb0ELb0ELb0ELb0ELb0ELb1ELb0ELb0ELb0ELb0ELb0EEENS1_21CollectiveEpilogueFwdINS6_IJSA_NS7_ILi512EEESA_EEES9_SC_SE_Li256ELb0ELb0ELb0ELb0EEENS1_29StaticPersistentTileSchedulerILb0EEEEEEEEEvNT_6ParamsE)
        /*01c4*/ 	.word	0x00000000


	//----- nvinfo : EIATTR_MIN_STACK_SIZE
	.align		4
.L_86:
        /*01c8*/ 	.byte	0x04, 0x12
        /*01ca*/ 	.short	(.L_88 - .L_87)
	.align		4
.L_87:
        /*01cc*/ 	.word	index@(_ZN7cutlass13device_kernelIN5flash11enable_sm90INS1_16FlashAttnFwdSm90INS1_25CollectiveMainloopFwdSm90ILi2EN4cute5tupleIJNS5_1CILi1EEES8_S8_EEENS6_IJNS7_ILi64EEESA_SA_EEELi512ENS_6half_tEfNS_4arch4Sm90ELb0ELb0ELb0ELb1ELb0ELb0ELb0ELb0ELb0ELb0ELb0ELb0EEENS1_21CollectiveEpilogueFwdINS6_IJSA_NS7_ILi512EEESA_EEES9_SC_SE_Li256ELb1ELb0ELb0ELb0EEENS1_36VarlenDynamicPersistentTileSchedulerILi64ELi64ELi256ELi32ELb0ELb0ELb1ELb0ELb1ELb1EEEEEEEEEvNT_6ParamsE)
        /*01d0*/ 	.word	0x00000000


	//----- nvinfo : EIATTR_MIN_STACK_SIZE
	.align		4
.L_88:
        /*01d4*/ 	.byte	0x04, 0x12
        /*01d6*/ 	.short	(.L_90 - .L_89)
	.align		4
.L_89:
        /*01d8*/ 	.word	index@(_ZN7cutlass13device_kernelIN5flash11enable_sm90INS1_16FlashAttnFwdSm90INS1_25CollectiveMainloopFwdSm90ILi2EN4cute5tupleIJNS5_1CILi1EEES8_S8_EEENS6_IJNS7_ILi64EEESA_SA_EEELi512ENS_6half_tEfNS_4arch4Sm90ELb0ELb0ELb0ELb1ELb0ELb1ELb0ELb0ELb0ELb0ELb0ELb0EEENS1_21CollectiveEpilogueFwdINS6_IJSA_NS7_ILi512EEESA_EEES9_SC_SE_Li256ELb1ELb0ELb0ELb0EEENS1_36VarlenDynamicPersistentTileSchedulerILi64ELi64ELi256ELi32ELb0ELb0ELb1ELb0ELb1ELb1EEEEEEEEEvNT_6ParamsE)
        /*01dc*/ 	.word	0x00000000


	//----- nvinfo : EIATTR_MIN_STACK_SIZE
	.align		4
.L_90:
        /*01e0*/ 	.byte	0x04, 0x12
        /*01e2*/ 	.short	(.L_92 - .L_91)
	.align		4
.L_91:
        /*01e4*/ 	.word	index@(_ZN7cutlass13device_kernelIN5flash11enable_sm90INS1_16FlashAttnFwdSm90INS1_25CollectiveMainloopFwdSm90ILi2EN4cute5tupleIJNS5_1CILi1EEES8_S8_EEENS6_IJNS7_ILi64EEESA_SA_EEELi512ENS_6half_tEfNS_4arch4Sm90ELb0ELb0ELb0ELb1ELb0ELb0ELb1ELb0ELb0ELb0ELb0ELb0EEENS1_21CollectiveEpilogueFwdINS6_IJSA_NS7_ILi512EEESA_EEES9_SC_SE_Li256ELb1ELb0ELb0ELb0EEENS1_36VarlenDynamicPersistentTileSchedulerILi64ELi64ELi256ELi32ELb0ELb0ELb1ELb0ELb1ELb1EEEEEEEEEvNT_6ParamsE)
        /*01e8*/ 	.word	0x00000000


	//----- nvinfo : EIATTR_MIN_STACK_SIZE
	.align		4
.L_92:
        /*01ec*/ 	.byte	0x04, 0x12
        /*01ee*/ 	.short	(.L_94 - .L_93)
	.align		4
.L_93:
        /*01f0*/ 	.word	index@(_ZN7cutlass13device_kernelIN5flash11enable_sm90INS1_16FlashAttnFwdSm90INS1_25CollectiveMainloopFwdSm90ILi2EN4cute5tupleIJNS5_1CILi1EEES8_S8_EEENS6_IJNS7_ILi64EEESA_SA_EEELi512ENS_6half_tEfNS_4arch4Sm90ELb0ELb0ELb0ELb1ELb0ELb1ELb1ELb0ELb0ELb0ELb0ELb0EEENS1_21CollectiveEpilogueFwdINS6_IJSA_NS7_ILi512EEESA_EEES9_SC_SE_Li256ELb1ELb0ELb0ELb0EEENS1_36VarlenDynamicPersistentTileSchedulerILi64ELi64ELi256ELi32ELb0ELb0ELb1ELb0ELb1ELb1EEEEEEEEEvNT_6ParamsE)
        /*01f4*/ 	.word	0x00000000


	//----- nvinfo : EIATTR_MIN_STACK_SIZE
	.align		4
.L_94:
        /*01f8*/ 	.byte	0x04, 0x12
        /*01fa*/ 	.short	(.L_96 - .L_95)
	.align		4
.L_95:
        /*01fc*/ 	.word	index@(_ZN7cutlass13device_kernelIN5flash11enable_sm90INS1_16FlashAttnFwdSm90INS1_25CollectiveMainloopFwdSm90ILi2EN4cute5tupleIJNS5_1CILi1EEES8_S8_EEENS6_IJNS7_ILi64EEESA_SA_EEELi512ENS_6half_tEfNS_4arch4Sm90ELb0ELb1ELb0ELb0ELb0ELb0ELb0ELb0ELb0ELb0ELb0ELb0EEENS1_21CollectiveEpilogueFwdINS6_IJSA_NS7_ILi512EEESA_EEES9_SC_SE_Li256ELb0ELb0ELb0ELb0EEENS1_30DynamicPersistentTileSchedulerILi256ELi32ELb0ELb0ELb1EEEEEEEEEvNT_6ParamsE)
        /*0200*/ 	.word	0x00000000


	//----- nvinfo : EIATTR_MIN_STACK_SIZE
	.align		4
.L_96:
        /*0204*/ 	.byte	0x04, 0x12
        /*0206*/ 	.short	(.L_98 - .L_97)
	.align		4
.L_97:
        /*0208*/ 	.word	index@(_ZN7cutlass13device_kernelIN5flash11enable_sm90INS1_16FlashAttnFwdSm90INS1_25CollectiveMainloopFwdSm90ILi2EN4cute5tupleIJNS5_1CILi1EEES8_S8_EEENS6_IJNS7_ILi64EEESA_SA_EEELi512ENS_6half_tEfNS_4arch4Sm90ELb0ELb1ELb0ELb0ELb0ELb0ELb1ELb0ELb0ELb0ELb0ELb0EEENS1_21CollectiveEpilogueFwdINS6_IJSA_NS7_ILi512EEESA_EEES9_SC_SE_Li256ELb0ELb0ELb0ELb0EEENS1_30DynamicPersistentTileSchedulerILi256ELi32ELb0ELb0ELb1EEEEEEEEEvNT_6ParamsE)
        /*020c*/ 	.word	0x00000000


	//----- nvinfo : EIATTR_MIN_STACK_SIZE
	.align		4
.L_98:
        /*0210*/ 	.byte	0x04, 0x12
        /*0212*/ 	.short	(.L_100 - .L_99)
	.align		4
.L_99:
        /*0214*/ 	.word	index@(_ZN7cutlass13device_kernelIN5flash11enable_sm90INS1_16FlashAttnFwdSm90INS1_25CollectiveMainloopFwdSm90ILi2EN4cute5tupleIJNS5_1CILi1EEES8_S8_EEENS6_IJNS7_ILi64EEESA_SA_EEELi512ENS_6half_tEfNS_4arch4Sm90ELb0ELb1ELb0ELb1ELb0ELb0ELb0ELb0ELb0ELb0ELb0ELb0EEENS1_21CollectiveEpilogueFwdINS6_IJSA_NS7_ILi512EEESA_EEES9_SC_SE_Li256ELb1ELb0ELb0ELb0EEENS1_36VarlenDynamicPersistentTileSchedulerILi64ELi64ELi256ELi32ELb0ELb0ELb1ELb1ELb0ELb1EEEEEEEEEvNT_6ParamsE)
        /*0218*/ 	.word	0x00000000


	//----- nvinfo : EIATTR_MIN_STACK_SIZE
	.align		4
.L_100:
        /*021c*/ 	.byte	0x04, 0x12
        /*021e*/ 	.short	(.L_102 - .L_101)
	.align		4
.L_101:
        /*0220*/ 	.word	index@(_ZN7cutlass13device_kernelIN5flash11enable_sm90INS1_16FlashAttnFwdSm90INS1_25CollectiveMainloopFwdSm90ILi2EN4cute5tupleIJNS5_1CILi1EEES8_S8_EEENS6_IJNS7_ILi64EEESA_SA_EEELi512ENS_6half_tEfNS_4arch4Sm90ELb0ELb1ELb0ELb1ELb0ELb1ELb0ELb0ELb0ELb0ELb0ELb0EEENS1_21CollectiveEpilogueFwdINS6_IJSA_NS7_ILi512EEESA_EEES9_SC_SE_Li256ELb1ELb0ELb0ELb0EEENS1_36VarlenDynamicPersistentTileSchedulerILi64ELi64ELi256ELi32ELb0ELb0ELb1ELb1ELb0ELb1EEEEEEEEEvNT_6ParamsE)
        /*0224*/ 	.word	0x00000000


	//----- nvinfo : EIATTR_MIN_STACK_SIZE
	.align		4
.L_102:
        /*0228*/ 	.byte	0x04, 0x12
        /*022a*/ 	.short	(.L_104 - .L_103)
	.align		4
.L_103:
        /*022c*/ 	.word	index@(_ZN7cutlass13device_kernelIN5flash11enable_sm90INS1_16FlashAttnFwdSm90INS1_25CollectiveMainloopFwdSm90ILi2EN4cute5tupleIJNS5_1CILi1EEES8_S8_EEENS6_IJNS7_ILi64EEESA_SA_EEELi512ENS_6half_tEfNS_4arch4Sm90ELb0ELb1ELb0ELb1ELb0ELb0ELb1ELb0ELb0ELb0ELb0ELb0EEENS1_21CollectiveEpilogueFwdINS6_IJSA_NS7_ILi512EEESA_EEES9_SC_SE_Li256ELb1ELb0ELb0ELb0EEENS1_36VarlenDynamicPersistentTileSchedulerILi64ELi64ELi256ELi32ELb0ELb0ELb1ELb1ELb0ELb1EEEEEEEEEvNT_6ParamsE)
        /*0230*/ 	.word	0x00000000


	//----- nvinfo : EIATTR_MIN_STACK_SIZE
	.align		4
.L_104:
        /*0234*/ 	.byte	0x04, 0x12
        /*0236*/ 	.short	(.L_106 - .L_105)
	.align		4
.L_105:
        /*0238*/ 	.word	index@(_ZN7cutlass13device_kernelIN5flash11enable_sm90INS1_16FlashAttnFwdSm90INS1_25CollectiveMainloopFwdSm90ILi2EN4cute5tupleIJNS5_1CILi1EEES8_S8_EEENS6_IJNS7_ILi64EEESA_SA_EEELi512ENS_6half_tEfNS_4arch4Sm90ELb0ELb1ELb0ELb1ELb0ELb1ELb1ELb0ELb0ELb0ELb0ELb0EEENS1_21CollectiveEpilogueFwdINS6_IJSA_NS7_ILi512EEESA_EEES9_SC_SE_Li256ELb1ELb0ELb0ELb0EEENS1_36VarlenDynamicPersistentTileSchedulerILi64ELi64ELi256ELi32ELb0ELb0ELb1ELb1ELb0ELb1EEEEEEEEEvNT_6ParamsE)
        /*023c*/ 	.word	0x00000000


	//----- nvinfo : EIATTR_MIN_STACK_SIZE
	.align		4
.L_106:
        /*0240*/ 	.byte	0x04, 0x12
        /*0242*/ 	.short	(.L_108 - .L_107)
	.align		4
.L_107:
        /*0244*/ 	.word	index@(_ZN7cutlass13device_kernelIN5flash11enable_sm90INS1_16FlashAttnFwdSm90INS1_25CollectiveMainloopFwdSm90ILi2EN4cute5tupleIJNS5_1CILi1EEES8_S8_EEENS6_IJNS7_ILi64EEESA_SA_EEELi512ENS_6half_tEfNS_4arch4Sm90ELb1ELb0ELb0ELb0ELb0ELb0ELb0ELb0ELb0ELb0ELb0ELb0EEENS1_21CollectiveEpilogueFwdINS6_IJSA_NS7_ILi512EEESA_EEES9_SC_SE_Li256ELb0ELb0ELb0ELb0EEENS1_30DynamicPersistentTileSchedulerILi256ELi32ELb0ELb0ELb1EEEEEEEEEvNT_6ParamsE)
        /*0248*/ 	.word	0x00000000


	//----- nvinfo : EIATTR_MIN_STACK_SIZE
	.align		4
.L_108:
        /*024c*/ 	.byte	0x04, 0x12
        /*024e*/ 	.short	(.L_110 - .L_109)
	.align		4
.L_109:
        /*0250*/ 	.word	index@(_ZN7cutlass13device_kernelIN5flash11enable_sm90INS1_16FlashAttnFwdSm90INS1_25CollectiveMainloopFwdSm90ILi2EN4cute5tupleIJNS5_1CILi1EEES8_S8_EEENS6_IJNS7_ILi64EEESA_SA_EEELi512ENS_6half_tEfNS_4arch4Sm90ELb1ELb0ELb0ELb0ELb0ELb0ELb1ELb0ELb0ELb0ELb0ELb0EEENS1_21CollectiveEpilogueFwdINS6_IJSA_NS7_ILi512EEESA_EEES9_SC_SE_Li256ELb0ELb0ELb0ELb0EEENS1_30DynamicPersistentTileSchedulerILi256ELi32ELb0ELb0ELb1EEEEEEEEEvNT_6ParamsE)
        /*0254*/ 	.word	0x00000000


	//----- nvinfo : EIATTR_MIN_STACK_SIZE
	.align		4
.L_110:
        /*0258*/ 	.byte	0x04, 0x12
        /*025a*/ 	.short	(.L_112 - .L_111)
	.align		4
.L_111:
        /*025c*/ 	.word	index@(_ZN7cutlass13device_kernelIN5flash11enable_sm90INS1_16FlashAttnFwdSm90INS1_25CollectiveMainloopFwdSm90ILi2EN4cute5tupleIJNS5_1CILi1EEES8_S8_EEENS6_IJNS7_ILi64EEESA_SA_EEELi512ENS_6half_tEfNS_4arch4Sm90ELb1ELb0ELb0ELb1ELb0ELb0ELb0ELb0ELb0ELb0ELb0ELb0EEENS1_21CollectiveEpilogueFwdINS6_IJSA_NS7_ILi512EEESA_EEES9_SC_SE_Li256ELb1ELb0ELb0ELb0EEENS1_36VarlenDynamicPersistentTileSchedulerILi64ELi64ELi256ELi32ELb0ELb0ELb1ELb1ELb1ELb1EEEEEEEEEvNT_6ParamsE)
        /*0260*/ 	.word	0x00000000


	//----- nvinfo : EIATTR_MIN_STACK_SIZE
	.align		4
.L_112:
        /*0264*/ 	.byte	0x04, 0x12
        /*0266*/ 	.short	(.L_114 - .L_113)
	.align		4
.L_113:
        /*0268*/ 	.word	index@(_ZN7cutlass13device_kernelIN5flash11enable_sm90INS1_16FlashAttnFwdSm90INS1_25CollectiveMainloopFwdSm90ILi2EN4cute5tupleIJNS5_1CILi1EEES8_S8_EEENS6_IJNS7_ILi64EEESA_SA_EEELi512ENS_6half_tEfNS_4arch4Sm90ELb1ELb0ELb0ELb1ELb0ELb1ELb0ELb0ELb0ELb0ELb0ELb0EEENS1_21CollectiveEpilogueFwdINS6_IJSA_NS7_ILi512EEESA_EEES9_SC_SE_Li256ELb1ELb0ELb0ELb0EEENS1_36VarlenDynamicPersistentTileSchedulerILi64ELi64ELi256ELi32ELb0ELb0ELb1ELb1ELb1ELb1EEEEEEEEEvNT_6ParamsE)
        /*026c*/ 	.word	0x00000000


	//----- nvinfo : EIATTR_MIN_STACK_SIZE
	.align		4
.L_114:
        /*0270*/ 	.byte	0x04, 0x12
        /*0272*/ 	.short	(.L_116 - .L_115)
	.align		4
.L_115:
        /*0274*/ 	.word	index@(_ZN7cutlass13device_kernelIN5flash11enable_sm90INS1_16FlashAttnFwdSm90INS1_25CollectiveMainloopFwdSm90ILi2EN4cute5tupleIJNS5_1CILi1EEES8_S8_EEENS6_IJNS7_ILi64EEESA_SA_EEELi512ENS_6half_tEfNS_4arch4Sm90ELb1ELb0ELb0ELb1ELb0ELb0ELb1ELb0ELb0ELb0ELb0ELb0EEENS1_21CollectiveEpilogueFwdINS6_IJSA_NS7_ILi512EEESA_EEES9_SC_SE_Li256ELb1ELb0ELb0ELb0EEENS1_36VarlenDynamicPersistentTileSchedulerILi64ELi64ELi256ELi32ELb0ELb0ELb1ELb1ELb1ELb1EEEEEEEEEvNT_6ParamsE)
        /*0278*/ 	.word	0x00000000


	//----- nvinfo : EIATTR_MIN_STACK_SIZE
	.align		4
.L_116:
        /*027c*/ 	.byte	0x04, 0x12
        /*027e*/ 	.short	(.L_118 - .L_117)
	.align		4
.L_117:
        /*0280*/ 	.word	index@(_ZN7cutlass13device_kernelIN5flash11enable_sm90INS1_16FlashAttnFwdSm90INS1_25CollectiveMainloopFwdSm90ILi2EN4cute5tupleIJNS5_1CILi1EEES8_S8_EEENS6_IJNS7_ILi64EEESA_SA_EEELi512ENS_6half_tEfNS_4arch4Sm90ELb1ELb0ELb0ELb1ELb0ELb1ELb1ELb0ELb0ELb0ELb0ELb0EEENS1_21CollectiveEpilogueFwdINS6_IJSA_NS7_ILi512EEESA_EEES9_SC_SE_Li256ELb1ELb0ELb0ELb0EEENS1_36VarlenDynamicPersistentTileSchedulerILi64ELi64ELi256ELi32ELb0ELb0ELb1ELb1ELb1ELb1EEEEEEEEEvNT_6ParamsE)
        /*0284*/ 	.word	0x00000000
.L_118:


//--------------------- .nv.compat                --------------------------
	.section	.nv.compat,"",@"SHT_CUDA_COMPAT_INFO"
	.align	4
        /*0000*/ 	.byte	0x02, 0x09, 0x01, 0x00, 0x02, 0x02, 0x01, 0x00, 0x02, 0x05, 0x05, 0x00, 0x03, 0x07, 0x01, 0x01
        /*0010*/ 	.byte	0x02, 0x03, 0x00, 0x00, 0x02, 0x06, 0x01, 0x00, 0x04, 0x0b, 0x08, 0x00, 0x09, 0x00, 0x00, 0x00
        /*0020*/ 	.byte	0x00, 0x00, 0x00, 0x00


//--------------------- .nv.info._ZN7cutlass13device_kernelIN5flash11enable_sm90INS1_16FlashAttnFwdSm90INS1_25CollectiveMainloopFwdSm90ILi2EN4cute5tupleIJNS5_1CILi1EEES8_S8_EEENS6_IJNS7_ILi64EEESA_SA_EEELi512ENS_6half_tEfNS_4arch4Sm90ELb0ELb0ELb0ELb0ELb0ELb0ELb0ELb0ELb0ELb0ELb0ELb0EEENS1_21CollectiveEpilogueFwdINS6_IJSA_NS7_ILi512EEESA_EEES9_SC_SE_Li256ELb0ELb0ELb0ELb0EEENS1_29StaticPersistentTileSchedulerILb0EEEEEEEEEvNT_6ParamsE --------------------------
	.section	.nv.info._ZN7cutlass13device_kernelIN5flash11enable_sm90INS1_16FlashAttnFwdSm90INS1_25CollectiveMainloopFwdSm90ILi2EN4cute5tupleIJNS5_1CILi1EEES8_S8_EEENS6_IJNS7_ILi64EEESA_SA_EEELi512ENS_6half_tEfNS_4arch4Sm90ELb0ELb0ELb0ELb0ELb0ELb0ELb0ELb0ELb0ELb0ELb0ELb0EEENS1_21CollectiveEpilogueFwdINS6_IJSA_NS7_ILi512EEESA_EEES9_SC_SE_Li256ELb0ELb0ELb0ELb0EEENS1_29StaticPersistentTileSchedulerILb0EEEEEEEEEvNT_6ParamsE,"",@"SHT_CUDA_INFO"
	.sectionflags	@""
	.align	4


	//----- nvinfo : EIATTR_CUDA_API_VERSION
	.align		4
        /*0000*/ 	.byte	0x04, 0x37
        /*0002*/ 	.short	(.L_120 - .L_119)
.L_119:
        /*0004*/ 	.word	0x00000082


	//----- nvinfo : EIATTR_KPARAM_INFO
	.align		4
.L_120:
        /*0008*/ 	.byte	0x04, 0x17
        /*000a*/ 	.short	(.L_122 - .L_121)
.L_121:
        /*000c*/ 	.word	0x00000000
        /*0010*/ 	.short	0x0000
        /*0012*/ 	.short	0x0000
        /*0014*/ 	.byte	0x00, 0xf0, 0x01, 0x2e


	//----- nvinfo : EIATTR_SPARSE_MMA_MASK
	.align		4
.L_122:
        /*0018*/ 	.byte	0x03, 0x50
        /*001a*/ 	.short	0x0000


	//----- nvinfo : EIATTR_MAXREG_COUNT
	.align		4
        /*001c*/ 	.byte	0x03, 0x1b
        /*001e*/ 	.short	0x00a8


	//----- nvinfo : EIATTR_MERCURY_ISA_VERSION
	.align		4
        /*0020*/ 	.byte	0x03, 0x5f
        /*0022*/ 	.short	0x0101


	//----- nvinfo : EIATTR_VRC_CTA_INIT_COUNT
	.align		4
        /*0024*/ 	.byte	0x02, 0x4a
	.zero		1
	.zero		1


	//----- nvinfo : EIATTR_EXIT_INSTR_OFFSETS
	.align		4
        /*0028*/ 	.byte	0x04, 0x1c
        /*002a*/ 	.short	(.L_124 - .L_123)


	//   ....[0]....
.L_123:
        /*002c*/ 	.word	0x00000010


	//----- nvinfo : EIATTR_MAX_THREADS
	.align		4
.L_124:
        /*0030*/ 	.byte	0x04, 0x05
        /*0032*/ 	.short	(.L_126 - .L_125)
.L_125:
        /*0034*/ 	.word	0x00000180
        /*0038*/ 	.word	0x00000001
        /*003c*/ 	.word	0x00000001


	//----- nvinfo : EIATTR_CBANK_PARAM_SIZE
	.align		4
.L_126:
        /*0040*/ 	.byte	0x03, 0x19
        /*0042*/ 	.short	0x0b80


	//----- nvinfo : EIATTR_PARAM_CBANK
	.align		4
        /*0044*/ 	.byte	0x04, 0x0a
        /*0046*/ 	.short	(.L_128 - .L_127)
	.align		4
.L_127:
        /*0048*/ 	.word	index@(.nv.constant0._ZN7cutlass13device_kernelIN5flash11enable_sm90INS1_16FlashAttnFwdSm90INS1_25CollectiveMainloopFwdSm90ILi2EN4cute5tupleIJNS5_1CILi1EEES8_S8_EEENS6_IJNS7_ILi64EEESA_SA_EEELi512ENS_6half_tEfNS_4arch4Sm90ELb0ELb0ELb0ELb0ELb0ELb0ELb0ELb0ELb0ELb0ELb0ELb0EEENS1_21CollectiveEpilogueFwdINS6_IJSA_NS7_ILi512EEESA_EEES9_SC_SE_Li256ELb0ELb0ELb0ELb0EEENS1_29StaticPersistentTileSchedulerILb0EEEEEEEEEvNT_6ParamsE)
        /*004c*/ 	.short	0x0380
        /*004e*/ 	.short	0x0b80


	//----- nvinfo : EIATTR_SW_WAR
	.align		4
.L_128:
        /*0050*/ 	.byte	0x04, 0x36
        /*0052*/ 	.short	(.L_130 - .L_129)
.L_129:
        /*0054*/ 	.word	0x00000008
.L_130:


//--------------------- .nv.info._ZN7cutlass13device_kernelIN5flash11enable_sm90INS1_16FlashAttnFwdSm90INS1_25CollectiveMainloopFwdSm90ILi2EN4cute5tupleIJNS5_1CILi1EEES8_S8_EEENS6_IJNS7_ILi64EEESA_SA_EEELi512ENS_6half_tEfNS_4arch4Sm90ELb0ELb0ELb0ELb0ELb0ELb0ELb1ELb0ELb0ELb0ELb0ELb0EEENS1_21CollectiveEpilogueFwdINS6_IJSA_NS7_ILi512EEESA_EEES9_SC_SE_Li256ELb0ELb0ELb0ELb0EEENS1_29StaticPersistentTileSchedulerILb0EEEEEEEEEvNT_6ParamsE --------------------------
	.section	.nv.info._ZN7cutlass13device_kernelIN5flash11enable_sm90INS1_16FlashAttnFwdSm90INS1_25CollectiveMainloopFwdSm90ILi2EN4cute5tupleIJNS5_1CILi1EEES8_S8_EEENS6_IJNS7_ILi64EEESA_SA_EEELi512ENS_6half_tEfNS_4arch4Sm90ELb0ELb0ELb0ELb0ELb0ELb0ELb1ELb0ELb0ELb0ELb0ELb0EEENS1_21CollectiveEpilogueFwdINS6_IJSA_NS7_ILi512EEESA_EEES9_SC_SE_Li256ELb0ELb0ELb0ELb0EEENS1_29StaticPersistentTileSchedulerILb0EEEEEEEEEvNT_6ParamsE,"",@"SHT_CUDA_INFO"
	.sectionflags	@""
	.align	4


	//----- nvinfo : EIATTR_CUDA_API_VERSION
	.align		4
        /*0000*/ 	.byte	0x04, 0x37
        /*0002*/ 	.short	(.L_132 - .L_131)
.L_131:
        /*0004*/ 	.word	0x00000082


	//----- nvinfo : EIATTR_KPARAM_INFO
	.align		4
.L_132:
        /*0008*/ 	.byte	0x04, 0x17
        /*000a*/ 	.short	(.L_134 - .L_133)
.L_133:
        /*000c*/ 	.word	0x00000000
        /*0010*/ 	.short	0x0000
        /*0012*/ 	.short	0x0000
        /*0014*/ 	.byte	0x00, 0xf0, 0x01, 0x32


	//----- nvinfo : EIATTR_SPARSE_MMA_MASK
	.align		4
.L_134:
        /*0018*/ 	.byte	0x03, 0x50
        /*001a*/ 	.short	0x0000


	//----- nvinfo : EIATTR_MAXREG_COUNT
	.align		4
        /*001c*/ 	.byte	0x03, 0x1b
        /*001e*/ 	.short	0x00a8


	//----- nvinfo : EIATTR_MERCURY_ISA_VERSION
	.align		4
        /*0020*/ 	.byte	0x03, 0x5f
        /*0022*/ 	.short	0x0101


	//----- nvinfo : EIATTR_VRC_CTA_INIT_COUNT
	.align		4
        /*0024*/ 	.byte	0x02, 0x4a
	.zero		1
	.zero		1


	//----- nvinfo : EIATTR_EXIT_INSTR_OFFSETS
	.align		4
        /*0028*/ 	.byte	0x04, 0x1c
        /*002a*/ 	.short	(.L_136 - .L_135)


	//   ....[0]....
.L_135:
        /*002c*/ 	.word	0x00000010


	//----- nvinfo : EIATTR_MAX_THREADS
	.align		4
.L_136:
        /*0030*/ 	.byte	0x04, 0x05
        /*0032*/ 	.short	(.L_138 - .L_137)
.L_137:
        /*0034*/ 	.word	0x00000180
        /*0038*/ 	.word	0x00000001
        /*003c*/ 	.word	0x00000001


	//----- nvinfo : EIATTR_CBANK_PARAM_SIZE
	.align		4
.L_138:
        /*0040*/ 	.byte	0x03, 0x19
        /*0042*/ 	.short	0x0c80


	//----- nvinfo : EIATTR_PARAM_CBANK
	.align		4
        /*0044*/ 	.byte	0x04, 0x0a
        /*0046*/ 	.short	(.L_140 - .L_139)
	.align		4
.L_139:
        /*0048*/ 	.word	index@(.nv.constant0._ZN7cutlass13device_kernelIN5flash11enable_sm90INS1_16FlashAttnFwdSm90INS1_25CollectiveMainloopFwdSm90ILi2EN4cute5tupleIJNS5_1CILi1EEES8_S8_EEENS6_IJNS7_ILi64EEESA_SA_EEELi512ENS_6half_tEfNS_4arch4Sm90ELb0ELb0ELb0ELb0ELb0ELb0ELb1ELb0ELb0ELb0ELb0ELb0EEENS1_21CollectiveEpilogueFwdINS6_IJSA_NS7_ILi512EEESA_EEES9_SC_SE_Li256ELb0ELb0ELb0ELb0EEENS1_29StaticPersistentTileSchedulerILb0EEEEEEEEEvNT_6ParamsE)
        /*004c*/ 	.short	0x0380
        /*004e*/ 	.short	0x0c80


	//----- nvinfo : EIATTR_SW_WAR
	.align		4
.L_140:
        /*0050*/ 	.byte	0x04, 0x36
        /*0052*/ 	.short	(.L_142 - .L_141)
.L_141:
        /*0054*/ 	.word	0x00000008
.L_142:


//--------------------- .nv.info._ZN7cutlass13device_kernelIN5flash11enable_sm90INS1_16FlashAttnFwdSm90INS1_25CollectiveMainloopFwdSm90ILi2EN4cute5tupleIJNS5_1CILi1EEES8_S8_EEENS6_IJNS7_ILi64EEESA_SA_EEELi512ENS_6half_tEfNS_4arch4Sm90ELb0ELb0ELb0ELb1ELb0ELb0ELb0ELb0ELb0ELb0ELb0ELb0EEENS1_21CollectiveEpilogueFwdINS6_IJSA_NS7_ILi512EEESA_EEES9_SC_SE_Li256ELb1ELb0ELb0ELb0EEENS1_36VarlenDynamicPersistentTileSchedulerILi64ELi64ELi256ELi32ELb0ELb0ELb1ELb0ELb1ELb1EEEEEEEEEvNT_6ParamsE --------------------------
	.section	.nv.info._ZN7cutlass13device_kernelIN5flash11enable_sm90INS1_16FlashAttnFwdSm90INS1_25CollectiveMainloopFwdSm90ILi2EN4cute5tupleIJNS5_1CILi1EEES8_S8_EEENS6_IJNS7_ILi64EEESA_SA_EEELi512ENS_6half_tEfNS_4arch4Sm90ELb0ELb0ELb0ELb1ELb0ELb0ELb0ELb0ELb0ELb0ELb0ELb0EEENS1_21CollectiveEpilogueFwdINS6_IJSA_NS7_ILi512EEESA_EEES9_SC_SE_Li256ELb1ELb0ELb0ELb0EEENS1_36VarlenDynamicPersistentTileSchedulerILi64ELi64ELi256ELi32ELb0ELb0ELb1ELb0ELb1ELb1EEEEEEEEEvNT_6ParamsE,"",@"SHT_CUDA_INFO"
	.sectionflags	@""
	.align	4


	//----- nvinfo : EIATTR_CUDA_API_VERSION
	.align		4
        /*0000*/ 	.byte	0x04, 0x37
        /*0002*/ 	.short	(.L_144 - .L_143)
.L_143:
        /*0004*/ 	.word	0x00000082


	//----- nvinfo : EIATTR_KPARAM_INFO
	.align		4
.L_144:
        /*0008*/ 	.byte	0x04, 0x17
        /*000a*/ 	.short	(.L_146 - .L_145)
.L_145:
        /*000c*/ 	.word	0x00000000
        /*0010*/ 	.short	0x0000
        /*0012*/ 	.short	0x0000
        /*0014*/ 	.byte	0x00, 0xf0, 0x01, 0x28


	//----- nvinfo : EIATTR_SPARSE_MMA_MASK
	.align		4
.L_146:
        /*0018*/ 	.byte	0x03, 0x50
        /*001a*/ 	.short	0x0000


	//----- nvinfo : EIATTR_MAXREG_COUNT
	.align		4
        /*001c*/ 	.byte	0x03, 0x1b
        /*001e*/ 	.short	0x00a8


	//----- nvinfo : EIATTR_MERCURY_ISA_VERSION
	.align		4
        /*0020*/ 	.byte	0x03, 0x5f
        /*0022*/ 	.short	0x0101


	//----- nvinfo : EIATTR_VRC_CTA_INIT_COUNT
	.align		4
        /*0024*/ 	.byte	0x02, 0x4a
	.zero		1
	.zero		1


	//----- nvinfo : EIATTR_EXIT_INSTR_OFFSETS
	.align		4
        /*0028*/ 	.byte	0x04, 0x1c
        /*002a*/ 	.short	(.L_148 - .L_147)


	//   ....[0]....
.L_147:
        /*002c*/ 	.word	0x00000010


	//----- nvinfo : EIATTR_MAX_THREADS
	.align		4
.L_148:
        /*0030*/ 	.byte	0x04, 0x05
        /*0032*/ 	.short	(.L_150 - .L_149)
.L_149:
        /*0034*/ 	.word	0x00000180
        /*0038*/ 	.word	0x00000001
        /*003c*/ 	.word	0x00000001


	//----- nvinfo : EIATTR_CBANK_PARAM_SIZE
	.align		4
.L_150:
        /*0040*/ 	.byte	0x03, 0x19
        /*0042*/ 	.short	0x0a00


	//----- nvinfo : EIATTR_PARAM_CBANK
	.align		4
        /*0044*/ 	.byte	0x04, 0x0a
        /*0046*/ 	.short	(.L_152 - .L_151)
	.align		4
.L_151:
        /*0048*/ 	.word	index@(.nv.constant0._ZN7cutlass13device_kernelIN5flash11enable_sm90INS1_16FlashAttnFwdSm90INS1_25CollectiveMainloopFwdSm90ILi2EN4cute5tupleIJNS5_1CILi1EEES8_S8_EEENS6_IJNS7_ILi64EEESA_SA_EEELi512ENS_6half_tEfNS_4arch4Sm90ELb0ELb0ELb0ELb1ELb0ELb0ELb0ELb0ELb0ELb0ELb0ELb0EEENS1_21CollectiveEpilogueFwdINS6_IJSA_NS7_ILi512EEESA_EEES9_SC_SE_Li256ELb1ELb0ELb0ELb0EEENS1_36VarlenDynamicPersistentTileSchedulerILi64ELi64ELi256ELi32ELb0ELb0ELb1ELb0ELb1ELb1EEEEEEEEEvNT_6ParamsE)
        /*004c*/ 	.short	0x0380
        /*004e*/ 	.short	0x0a00


	//----- nvinfo : EIATTR_SW_WAR
	.align		4
.L_152:
        /*0050*/ 	.byte	0x04, 0x36
        /*0052*/ 	.short	(.L_154 - .L_153)
.L_153:
        /*0054*/ 	.word	0x00000008
.L_154:


//--------------------- .nv.info._ZN7cutlass13device_kernelIN5flash11enable_sm90INS1_16FlashAttnFwdSm90INS1_25CollectiveMainloopFwdSm90ILi2EN4cute5tupleIJNS5_1CILi1EEES8_S8_EEENS6_IJNS7_ILi64EEESA_SA_EEELi512ENS_6half_tEfNS_4arch4Sm90ELb0ELb0ELb0ELb1ELb0ELb1ELb0ELb0ELb0ELb0ELb0ELb0EEENS1_21CollectiveEpilogueFwdINS6_IJSA_NS7_ILi512EEESA_EEES9_SC_SE_Li256ELb1ELb0ELb0ELb0EEENS1_36VarlenDynamicPersistentTileSchedulerILi64ELi64ELi256ELi32ELb0ELb0ELb1ELb0ELb1ELb1EEEEEEEEEvNT_6ParamsE --------------------------
	.section	.nv.info._ZN7cutlass13device_kernelIN5flash11enable_sm90INS1_16FlashAttnFwdSm90INS1_25CollectiveMainloopFwdSm90ILi2EN4cute5tupleIJNS5_1CILi1EEES8_S8_EEENS6_IJNS7_ILi64EEESA_SA_EEELi512ENS_6half_tEfNS_4arch4Sm90ELb0ELb0ELb0ELb1ELb0ELb1ELb0ELb0ELb0ELb0ELb0ELb0EEENS1_21CollectiveEpilogueFwdINS6_IJSA_NS7_ILi512EEESA_EEES9_SC_SE_Li256ELb1ELb0ELb0ELb0EEENS1_36VarlenDynamicPersistentTileSchedulerILi64ELi64ELi256ELi32ELb0ELb0ELb1ELb0ELb1ELb1EEEEEEEEEvNT_6ParamsE,"",@"SHT_CUDA_INFO"
	.sectionflags	@""
	.align	4


	//----- nvinfo : EIATTR_CUDA_API_VERSION
	.align		4
        /*0000*/ 	.byte	0x04, 0x37
        /*0002*/ 	.short	(.L_156 - .L_155)
.L_155:
        /*0004*/ 	.word	0x00000082


	//----- nvinfo : EIATTR_KPARAM_INFO
	.align		4
.L_156:
        /*0008*/ 	.byte	0x04, 0x17
        /*000a*/ 	.short	(.L_158 - .L_157)
.L_157:
        /*000c*/ 	.word	0x00000000
        /*0010*/ 	.short	0x0000
        /*0012*/ 	.short	0x0000
        /*0014*/ 	.byte	0x00, 0xf0, 0x01, 0x28


	//----- nvinfo : EIATTR_SPARSE_MMA_MASK
	.align		4
.L_158:
        /*0018*/ 	.byte	0x03, 0x50
        /*001a*/ 	.short	0x0000


	//----- nvinfo : EIATTR_MAXREG_COUNT
	.align		4
        /*001c*/ 	.byte	0x03, 0x1b
        /*001e*/ 	.short	0x00a8


	//----- nvinfo : EIATTR_MERCURY_ISA_VERSION
	.align		4
        /*0020*/ 	.byte	0x03, 0x5f
        /*0022*/ 	.short	0x0101


	//----- nvinfo : EIATTR_VRC_CTA_INIT_COUNT
	.align		4
        /*0024*/ 	.byte	0x02, 0x4a
	.zero		1
	.zero		1


	//----- nvinfo : EIATTR_EXIT_INSTR_OFFSETS
	.align		4
        /*0028*/ 	.byte	0x04, 0x1c
        /*002a*/ 	.short	(.L_160 - .L_159)


	//   ....[0]....
.L_159:
        /*002c*/ 	.word	0x00000010


	//----- nvinfo : EIATTR_MAX_THREADS
	.align		4
.L_160:
        /*0030*/ 	.byte	0x04, 0x05
        /*0032*/ 	.short	(.L_162 - .L_161)
.L_161:
        /*0034*/ 	.word	0x00000180
        /*0038*/ 	.word	0x00000001
        /*003c*/ 	.word	0x00000001


	//----- nvinfo : EIATTR_CBANK_PARAM_SIZE
	.align		4
.L_162:
        /*0040*/ 	.byte	0x03, 0x19
        /*0042*/ 	.short	0x0a00


	//----- nvinfo : EIATTR_PARAM_CBANK
	.align		4
        /*0044*/ 	.byte	0x04, 0x0a
        /*0046*/ 	.short	(.L_164 - .L_163)
	.align		4
.L_163:
        /*0048*/ 	.word	index@(.nv.constant0._ZN7cutlass13device_kernelIN5flash11enable_sm90INS1_16FlashAttnFwdSm90INS1_25CollectiveMainloopFwdSm90ILi2EN4cute5tupleIJNS5_1CILi1EEES8_S8_EEENS6_IJNS7_ILi64EEESA_SA_EEELi512ENS_6half_tEfNS_4arch4Sm90ELb0ELb0ELb0ELb1ELb0ELb1ELb0ELb0ELb0ELb0ELb0ELb0EEENS1_21CollectiveEpilogueFwdINS6_IJSA_NS7_ILi512EEESA_EEES9_SC_SE_Li256ELb1ELb0ELb0ELb0EEENS1_36VarlenDynamicPersistentTileSchedulerILi64ELi64ELi256ELi32ELb0ELb0ELb1ELb0ELb1ELb1EEEEEEEEEvNT_6ParamsE)
        /*004c*/ 	.short	0x0380
        /*004e*/ 	.short	0x0a00


	//----- nvinfo : EIATTR_SW_WAR
	.align		4
.L_164:
        /*0050*/ 	.byte	0x04, 0x36
        /*0052*/ 	.short	(.L_166 - .L_165)
.L_165:
        /*0054*/ 	.word	0x00000008
.L_166:


//--------------------- .nv.info._ZN7cutlass13device_kernelIN5flash11enable_sm90INS1_16FlashAttnFwdSm90INS1_25CollectiveMainloopFwdSm90ILi2EN4cute5tupleIJNS5_1CILi1EEES8_S8_EEENS6_IJNS7_ILi64EEESA_SA_EEELi512ENS_6half_tEfNS_4arch4Sm90ELb0ELb0ELb0ELb1ELb0ELb0ELb1ELb0ELb0ELb0ELb0ELb0EEENS1_21CollectiveEpilogueFwdINS6_IJSA_NS7_ILi512EEESA_EEES9_SC_SE_Li256ELb1ELb0ELb0ELb0EEENS1_36VarlenDynamicPersistentTileSchedulerILi64ELi64ELi256ELi32ELb0ELb0ELb1ELb0ELb1ELb1EEEEEEEEEvNT_6ParamsE --------------------------
	.section	.nv.info._ZN7cutlass13device_kernelIN5flash11enable_sm90INS1_16FlashAttnFwdSm90INS1_25CollectiveMainloopFwdSm90ILi2EN4cute5tupleIJNS5_1CILi1EEES8_S8_EEENS6_IJNS7_ILi64EEESA_SA_EEELi512ENS_6half_tEfNS_4arch4Sm90ELb0ELb0ELb0ELb1ELb0ELb0ELb1ELb0ELb0ELb0ELb0ELb0EEENS1_21CollectiveEpilogueFwdINS6_IJSA_NS7_ILi512EEESA_EEES9_SC_SE_Li256ELb1ELb0ELb0ELb0EEENS1_36VarlenDynamicPersistentTileSchedulerILi64ELi64ELi256ELi32ELb0ELb0ELb1ELb0ELb1ELb1EEEEEEEEEvNT_6ParamsE,"",@"SHT_CUDA_INFO"
	.sectionflags	@""
	.align	4


	//----- nvinfo : EIATTR_CUDA_API_VERSION
	.align		4
        /*0000*/ 	.byte	0x04, 0x37
        /*0002*/ 	.short	(.L_168 - .L_167)
.L_167:
        /*0004*/ 	.word	0x00000082


	//----- nvinfo : EIATTR_KPARAM_INFO
	.align		4
.L_168:
        /*0008*/ 	.byte	0x04, 0x17
        /*000a*/ 	.short	(.L_170 - .L_169)
.L_169:
        /*000c*/ 	.word	0x00000000
        /*0010*/ 	.short	0x0000
        /*0012*/ 	.short	0x0000
        /*0014*/ 	.byte	0x00, 0xf0, 0x01, 0x2c


	//----- nvinfo : EIATTR_SPARSE_MMA_MASK
	.align		4
.L_170:
        /*0018*/ 	.byte	0x03, 0x50
        /*001a*/ 	.short	0x0000


	//----- nvinfo : EIATTR_MAXREG_COUNT
	.align		4
        /*001c*/ 	.byte	0x03, 0x1b
        /*001e*/ 	.short	0x00a8


	//----- nvinfo : EIATTR_MERCURY_ISA_VERSION
	.align		4
        /*0020*/ 	.byte	0x03, 0x5f
        /*0022*/ 	.short	0x0101


	//----- nvinfo : EIATTR_VRC_CTA_INIT_COUNT
	.align		4
        /*0024*/ 	.byte	0x02, 0x4a
	.zero		1
	.zero		1


	//----- nvinfo : EIATTR_EXIT_INSTR_OFFSETS
	.align		4
        /*0028*/ 	.byte	0x04, 0x1c
        /*002a*/ 	.short	(.L_172 - .L_171)


	//   ....[0]....
.L_171:
        /*002c*/ 	.word	0x00000010


	//----- nvinfo : EIATTR_MAX_THREADS
	.align		4
.L_172:
        /*0030*/ 	.byte	0x04, 0x05
        /*0032*/ 	.short	(.L_174 - .L_173)
.L_173:
        /*0034*/ 	.word	0x00000180
        /*0038*/ 	.word	0x00000001
        /*003c*/ 	.word	0x00000001


	//----- nvinfo : EIATTR_CBANK_PARAM_SIZE
	.align		4
.L_174:
        /*0040*/ 	.byte	0x03, 0x19
        /*0042*/ 	.short	0x0b00


	//----- nvinfo : EIATTR_PARAM_CBANK
	.align		4
        /*0044*/ 	.byte	0x04, 0x0a
        /*0046*/ 	.short	(.L_176 - .L_175)
	.align		4
.L_175:
        /*0048*/ 	.word	index@(.nv.constant0._ZN7cutlass13device_kernelIN5flash11enable_sm90INS1_16FlashAttnFwdSm90INS1_25CollectiveMainloopFwdSm90ILi2EN4cute5tupleIJNS5_1CILi1EEES8_S8_EEENS6_IJNS7_ILi64EEESA_SA_EEELi512ENS_6half_tEfNS_4arch4Sm90ELb0ELb0ELb0ELb1ELb0ELb0ELb1ELb0ELb0ELb0ELb0ELb0EEENS1_21CollectiveEpilogueFwdINS6_IJSA_NS7_ILi512EEESA_EEES9_SC_SE_Li256ELb1ELb0ELb0ELb0EEENS1_36VarlenDynamicPersistentTileSchedulerILi64ELi64ELi256ELi32ELb0ELb0ELb1ELb0ELb1ELb1EEEEEEEEEvNT_6ParamsE)
        /*004c*/ 	.short	0x0380
        /*004e*/ 	.short	0x0b00


	//----- nvinfo : EIATTR_SW_WAR
	.align		4
.L_176:
        /*0050*/ 	.byte	0x04, 0x36
        /*0052*/ 	.short	(.L_178 - .L_177)
.L_177:
        /*0054*/ 	.word	0x00000008
.L_178:


//--------------------- .nv.info._ZN7cutlass13device_kernelIN5flash11enable_sm90INS1_16FlashAttnFwdSm90INS1_25CollectiveMainloopFwdSm90ILi2EN4cute5tupleIJNS5_1CILi1EEES8_S8_EEENS6_IJNS7_ILi64EEESA_SA_EEELi512ENS_6half_tEfNS_4arch4Sm90ELb0ELb0ELb0ELb1ELb0ELb1ELb1ELb0ELb0ELb0ELb0ELb0EEENS1_21CollectiveEpilogueFwdINS6_IJSA_NS7_ILi512EEESA_EEES9_SC_SE_Li256ELb1ELb0ELb0ELb0EEENS1_36VarlenDynamicPersistentTileSchedulerILi64ELi64ELi256ELi32ELb0ELb0ELb1ELb0ELb1ELb1EEEEEEEEEvNT_6ParamsE --------------------------
	.section	.nv.info._ZN7cutlass13device_kernelIN5flash11enable_sm90INS1_16FlashAttnFwdSm90INS1_25CollectiveMainloopFwdSm90ILi2EN4cute5tupleIJNS5_1CILi1EEES8_S8_EEENS6_IJNS7_ILi64EEESA_SA_EEELi512ENS_6half_tEfNS_4arch4Sm90ELb0ELb0ELb0ELb1ELb0ELb1ELb1ELb0ELb0ELb0ELb0ELb0EEENS1_21CollectiveEpilogueFwdINS6_IJSA_NS7_ILi512EEESA_EEES9_SC_SE_Li256ELb1ELb0ELb0ELb0EEENS1_36VarlenDynamicPersistentTileSchedulerILi64ELi64ELi256ELi32ELb0ELb0ELb1ELb0ELb1ELb1EEEEEEEEEvNT_6ParamsE,"",@"SHT_CUDA_INFO"
	.sectionflags	@""
	.align	4


	//----- nvinfo : EIATTR_CUDA_API_VERSION
	.align		4
        /*0000*/ 	.byte	0x04, 0x37
        /*0002*/ 	.short	(.L_180 - .L_179)
.L_179:
        /*0004*/ 	.word	0x00000082


	//----- nvinfo : EIATTR_KPARAM_INFO
	.align		4
.L_180:
        /*0008*/ 	.byte	0x04, 0x17
        /*000a*/ 	.short	(.L_182 - .L_181)
.L_181:
        /*000c*/ 	.word	0x00000000
        /*0010*/ 	.short	0x0000
        /*0012*/ 	.short	0x0000
        /*0014*/ 	.byte	0x00, 0xf0, 0x01, 0x2c


	//----- nvinfo : EIATTR_SPARSE_MMA_MASK
	.align		4
.L_182:
        /*0018*/ 	.byte	0x03, 0x50
        /*001a*/ 	.short	0x0000


	//----- nvinfo : EIATTR_MAXREG_COUNT
	.align		4
        /*001c*/ 	.byte	0x03, 0x1b
        /*001e*/ 	.short	0x00a8


	//----- nvinfo : EIATTR_MERCURY_ISA_VERSION
	.align		4
        /*0020*/ 	.byte	0x03, 0x5f
        /*0022*/ 	.short	0x0101


	//----- nvinfo : EIATTR_VRC_CTA_INIT_COUNT
	.align		4
        /*0024*/ 	.byte	0x02, 0x4a
	.zero		1
	.zero		1


	//----- nvinfo : EIATTR_EXIT_INSTR_OFFSETS
	.align		4
        /*0028*/ 	.byte	0x04, 0x1c
        /*002a*/ 	.short	(.L_184 - .L_183)


	//   ....[0]....
.L_183:
        /*002c*/ 	.word	0x00000010


	//----- nvinfo : EIATTR_MAX_THREADS
	.align		4
.L_184:
        /*0030*/ 	.byte	0x04, 0x05
        /*0032*/ 	.short	(.L_186 - .L_185)
.L_185:
        /*0034*/ 	.word	0x00000180
        /*0038*/ 	.word	0x00000001
        /*003c*/ 	.word	0x00000001


	//----- nvinfo : EIATTR_CBANK_PARAM_SIZE
	.align		4
.L_186:
        /*0040*/ 	.byte	0x03, 0x19
        /*0042*/ 	.short	0x0b00


	//----- nvinfo : EIATTR_PARAM_CBANK
	.align		4
        /*0044*/ 	.byte	0x04, 0x0a
        /*0046*/ 	.short	(.L_188 - .L_187)
	.align		4
.L_187:
        /*0048*/ 	.word	index@(.nv.constant0._ZN7cutlass13device_kernelIN5flash11enable_sm90INS1_16FlashAttnFwdSm90INS1_25CollectiveMainloopFwdSm90ILi2EN4cute5tupleIJNS5_1CILi1EEES8_S8_EEENS6_IJNS7_ILi64EEESA_SA_EEELi512ENS_6half_tEfNS_4arch4Sm90ELb0ELb0ELb0ELb1ELb0ELb1ELb1ELb0ELb0ELb0ELb0ELb0EEENS1_21CollectiveEpilogueFwdINS6_IJSA_NS7_ILi512EEESA_EEES9_SC_SE_Li256ELb1ELb0ELb0ELb0EEENS1_36VarlenDynamicPersistentTileSchedulerILi64ELi64ELi256ELi32ELb0ELb0ELb1ELb0ELb1ELb1EEEEEEEEEvNT_6ParamsE)
        /*004c*/ 	.short	0x0380
        /*004e*/ 	.short	0x0b00


	//----- nvinfo : EIATTR_SW_WAR
	.align		4
.L_188:
        /*0050*/ 	.byte	0x04, 0x36
        /*0052*/ 	.short	(.L_190 - .L_189)
.L_189:
        /*0054*/ 	.word	0x00000008
.L_190:


//--------------------- .nv.info._ZN7cutlass13device_kernelIN5flash11enable_sm90INS1_16FlashAttnFwdSm90INS1_25CollectiveMainloopFwdSm90ILi2EN4cute5tupleIJNS5_1CILi1EEES8_S8_EEENS6_IJNS7_ILi64EEESA_SA_EEELi512ENS_6half_tEfNS_4arch4Sm90ELb0ELb1ELb0ELb0ELb0ELb0ELb0ELb0ELb0ELb0ELb0ELb0EEENS1_21CollectiveEpilogueFwdINS6_IJSA_NS7_ILi512EEESA_EEES9_SC_SE_Li256ELb0ELb0ELb0ELb0EEENS1_30DynamicPersistentTileSchedulerILi256ELi32ELb0ELb0ELb1EEEEEEEEEvNT_6ParamsE --------------------------
	.section	.nv.info._ZN7cutlass13device_kernelIN5flash11enable_sm90INS1_16FlashAttnFwdSm90INS1_25CollectiveMainloopFwdSm90ILi2EN4cute5tupleIJNS5_1CILi1EEES8_S8_EEENS6_IJNS7_ILi64EEESA_SA_EEELi512ENS_6half_tEfNS_4arch4Sm90ELb0ELb1ELb0ELb0ELb0ELb0ELb0ELb0ELb0ELb0ELb0ELb0EEENS1_21CollectiveEpilogueFwdINS6_IJSA_NS7_ILi512EEESA_EEES9_SC_SE_Li256ELb0ELb0ELb0ELb0EEENS1_30DynamicPersistentTileSchedulerILi256ELi32ELb0ELb0ELb1EEEEEEEEEvNT_6ParamsE,"",@"SHT_CUDA_INFO"
	.sectionflags	@""
	.align	4


	//----- nvinfo : EIATTR_CUDA_API_VERSION
	.align		4
        /*0000*/ 	.byte	0x04, 0x37
        /*0002*/ 	.short	(.L_192 - .L_191)
.L_191:
        /*0004*/ 	.word	0x00000082


	//----- nvinfo : EIATTR_KPARAM_INFO
	.align		4
.L_192:
        /*0008*/ 	.byte	0x04, 0x17
        /*000a*/ 	.short	(.L_194 - .L_193)
.L_193:
        /*000c*/ 	.word	0x00000000
        /*0010*/ 	.short	0x0000
        /*0012*/ 	.short	0x0000
        /*0014*/ 	.byte	0x00, 0xf0, 0x01, 0x2e


	//----- nvinfo : EIATTR_SPARSE_MMA_MASK
	.align		4
.L_194:
        /*0018*/ 	.byte	0x03, 0x50
        /*001a*/ 	.short	0x0000


	//----- nvinfo : EIATTR_MAXREG_COUNT
	.align		4
        /*001c*/ 	.byte	0x03, 0x1b
        /*001e*/ 	.short	0x00a8


	//----- nvinfo : EIATTR_MERCURY_ISA_VERSION
	.align		4
        /*0020*/ 	.byte	0x03, 0x5f
        /*0022*/ 	.short	0x0101


	//----- nvinfo : EIATTR_VRC_CTA_INIT_COUNT
	.align		4
        /*0024*/ 	.byte	0x02, 0x4a
	.zero		1
	.zero		1


	//----- nvinfo : EIATTR_EXIT_INSTR_OFFSETS
	.align		4
        /*0028*/ 	.byte	0x04, 0x1c
        /*002a*/ 	.short	(.L_196 - .L_195)


	//   ....[0]....
.L_195:
        /*002c*/ 	.word	0x00000010


	//----- nvinfo : EIATTR_MAX_THREADS
	.align		4
.L_196:
        /*0030*/ 	.byte	0x04, 0x05
        /*0032*/ 	.short	(.L_198 - .L_197)
.L_197:
        /*0034*/ 	.word	0x00000180
        /*0038*/ 	.word	0x00000001
        /*003c*/ 	.word	0x00000001


	//----- nvinfo : EIATTR_CBANK_PARAM_SIZE
	.align		4
.L_198:
        /*0040*/ 	.byte	0x03, 0x19
        /*0042*/ 	.short	0x0b80


	//----- nvinfo : EIATTR_PARAM_CBANK
	.align		4
        /*0044*/ 	.byte	0x04, 0x0a
        /*0046*/ 	.short	(.L_200 - .L_199)
	.align		4
.L_199:
        /*0048*/ 	.word	index@(.nv.constant0._ZN7cutlass13device_kernelIN5flash11enable_sm90INS1_16FlashAttnFwdSm90INS1_25CollectiveMainloopFwdSm90ILi2EN4cute5tupleIJNS5_1CILi1EEES8_S8_EEENS6_IJNS7_ILi64EEESA_SA_EEELi512ENS_6half_tEfNS_4arch4Sm90ELb0ELb1ELb0ELb0ELb0ELb0ELb0ELb0ELb0ELb0ELb0ELb0EEENS1_21CollectiveEpilogueFwdINS6_IJSA_NS7_ILi512EEESA_EEES9_SC_SE_Li256ELb0ELb0ELb0ELb0EEENS1_30DynamicPersistentTileSchedulerILi256ELi32ELb0ELb0ELb1EEEEEEEEEvNT_6ParamsE)
        /*004c*/ 	.short	0x0380
        /*004e*/ 	.short	0x0b80


	//----- nvinfo : EIATTR_SW_WAR
	.align		4
.L_200:
        /*0050*/ 	.byte	0x04, 0x36
        /*0052*/ 	.short	(.L_202 - .L_201)
.L_201:
        /*0054*/ 	.word	0x00000008
.L_202:


//--------------------- .nv.info._ZN7cutlass13device_kernelIN5flash11enable_sm90INS1_16FlashAttnFwdSm90INS1_25CollectiveMainloopFwdSm90ILi2EN4cute5tupleIJNS5_1CILi1EEES8_S8_EEENS6_IJNS7_ILi64EEESA_SA_EEELi512ENS_6half_tEfNS_4arch4Sm90ELb0ELb1ELb0ELb0ELb0ELb0ELb1ELb0ELb0ELb0ELb0ELb0EEENS1_21CollectiveEpilogueFwdINS6_IJSA_NS7_ILi512EEESA_EEES9_SC_SE_Li256ELb0ELb0ELb0ELb0EEENS1_30DynamicPersistentTileSchedulerILi256ELi32ELb0ELb0ELb1EEEEEEEEEvNT_6ParamsE --------------------------
	.section	.nv.info._ZN7cutlass13device_kernelIN5flash11enable_sm90INS1_16FlashAttnFwdSm90INS1_25CollectiveMainloopFwdSm90ILi2EN4cute5tupleIJNS5_1CILi1EEES8_S8_EEENS6_IJNS7_ILi64EEESA_SA_EEELi512ENS_6half_tEfNS_4arch4Sm90ELb0ELb1ELb0ELb0ELb0ELb0ELb1ELb0ELb0ELb0ELb0ELb0EEENS1_21CollectiveEpilogueFwdINS6_IJSA_NS7_ILi512EEESA_EEES9_SC_SE_Li256ELb0ELb0ELb0ELb0EEENS1_30DynamicPersistentTileSchedulerILi256ELi32ELb0ELb0ELb1EEEEEEEEEvNT_6ParamsE,"",@"SHT_CUDA_INFO"
	.sectionflags	@""
	.align	4


	//----- nvinfo : EIATTR_CUDA_API_VERSION
	.align		4
        /*0000*/ 	.byte	0x04, 0x37
        /*0002*/ 	.short	(.L_204 - .L_203)
.L_203:
        /*0004*/ 	.word	0x00000082


	//----- nvinfo : EIATTR_KPARAM_INFO
	.align		4
.L_204:
        /*0008*/ 	.byte	0x04, 0x17
        /*000a*/ 	.short	(.L_206 - .L_205)
.L_205:
        /*000c*/ 	.word	0x00000000
        /*0010*/ 	.short	0x0000
        /*0012*/ 	.short	0x0000
        /*0014*/ 	.byte	0x00, 0xf0, 0x01, 0x32


	//----- nvinfo : EIATTR_SPARSE_MMA_MASK
	.align		4
.L_206:
        /*0018*/ 	.byte	0x03, 0x50
        /*001a*/ 	.short	0x0000


	//----- nvinfo : EIATTR_MAXREG_COUNT
	.align		4
        /*001c*/ 	.byte	0x03, 0x1b
        /*001e*/ 	.short	0x00a8


	//----- nvinfo : EIATTR_MERCURY_ISA_VERSION
	.align		4
        /*0020*/ 	.byte	0x03, 0x5f
        /*0022*/ 	.short	0x0101


	//----- nvinfo : EIATTR_VRC_CTA_INIT_COUNT
	.align		4
        /*0024*/ 	.byte	0x02, 0x4a
	.zero		1
	.zero		1


	//----- nvinfo : EIATTR_EXIT_INSTR_OFFSETS
	.align		4
        /*0028*/ 	.byte	0x04, 0x1c
        /*002a*/ 	.short	(.L_208 - .L_207)


	//   ....[0]....
.L_207:
        /*002c*/ 	.word	0x00000010


	//----- nvinfo : EIATTR_MAX_THREADS
	.align		4
.L_208:
        /*0030*/ 	.byte	0x04, 0x05
        /*0032*/ 	.short	(.L_210 - .L_209)
.L_209:
        /*0034*/ 	.word	0x00000180
        /*0038*/ 	.word	0x00000001
        /*003c*/ 	.word	0x00000001


	//----- nvinfo : EIATTR_CBANK_PARAM_SIZE
	.align		4
.L_210:
        /*0040*/ 	.byte	0x03, 0x19
        /*0042*/ 	.short	0x0c80


	//----- nvinfo : EIATTR_PARAM_CBANK
	.align		4
        /*0044*/ 	.byte	0x04, 0x0a
        /*0046*/ 	.short	(.L_212 - .L_211)
	.align		4
.L_211:
        /*0048*/ 	.word	index@(.nv.constant0._ZN7cutlass13device_kernelIN5flash11enable_sm90INS1_16FlashAttnFwdSm90INS1_25CollectiveMainloopFwdSm90ILi2EN4cute5tupleIJNS5_1CILi1EEES8_S8_EEENS6_IJNS7_ILi64EEESA_SA_EEELi512ENS_6half_tEfNS_4arch4Sm90ELb0ELb1ELb0ELb0ELb0ELb0ELb1ELb0ELb0ELb0ELb0ELb0EEENS1_21CollectiveEpilogueFwdINS6_IJSA_NS7_ILi512EEESA_EEES9_SC_SE_Li256ELb0ELb0ELb0ELb0EEENS1_30DynamicPersistentTileSchedulerILi256ELi32ELb0ELb0ELb1EEEEEEEEEvNT_6ParamsE)
        /*004c*/ 	.short	0x0380
        /*004e*/ 	.short	0x0c80


	//----- nvinfo : EIATTR_SW_WAR
	.align		4
.L_212:
        /*0050*/ 	.byte	0x04, 0x36
        /*0052*/ 	.short	(.L_214 - .L_213)
.L_213:
        /*0054*/ 	.word	0x00000008
.L_214:


//--------------------- .nv.info._ZN7cutlass13device_kernelIN5flash11enable_sm90INS1_16FlashAttnFwdSm90INS1_25CollectiveMainloopFwdSm90ILi2EN4cute5tupleIJNS5_1CILi1EEES8_S8_EEENS6_IJNS7_ILi64EEESA_SA_EEELi512ENS_6half_tEfNS_4arch4Sm90ELb0ELb1ELb0ELb1ELb0ELb0ELb0ELb0ELb0ELb0ELb0ELb0EEENS1_21CollectiveEpilogueFwdINS6_IJSA_NS7_ILi512EEESA_EEES9_SC_SE_Li256ELb1ELb0ELb0ELb0EEENS1_36VarlenDynamicPersistentTileSchedulerILi64ELi64ELi256ELi32ELb0ELb0ELb1ELb1ELb0ELb1EEEEEEEEEvNT_6ParamsE --------------------------
	.section	.nv.info._ZN7cutlass13device_kernelIN5flash11enable_sm90INS1_16FlashAttnFwdSm90INS1_25CollectiveMainloopFwdSm90ILi2EN4cute5tupleIJNS5_1CILi1EEES8_S8_EEENS6_IJNS7_ILi64EEESA_SA_EEELi512ENS_6half_tEfNS_4arch4Sm90ELb0ELb1ELb0ELb1ELb0ELb0ELb0ELb0ELb0ELb0ELb0ELb0EEENS1_21CollectiveEpilogueFwdINS6_IJSA_NS7_ILi512EEESA_EEES9_SC_SE_Li256ELb1ELb0ELb0ELb0EEENS1_36VarlenDynamicPersistentTileSchedulerILi64ELi64ELi256ELi32ELb0ELb0ELb1ELb1ELb0ELb1EEEEEEEEEvNT_6ParamsE,"",@"SHT_CUDA_INFO"
	.sectionflags	@""
	.align	4


	//----- nvinfo : EIATTR_CUDA_API_VERSION
	.align		4
        /*0000*/ 	.byte	0x04, 0x37
        /*0002*/ 	.short	(.L_216 - .L_215)
.L_215:
        /*0004*/ 	.word	0x00000082


	//----- nvinfo : EIATTR_KPARAM_INFO
	.align		4
.L_216:
        /*0008*/ 	.byte	0x04, 0x17
        /*000a*/ 	.short	(.L_218 - .L_217)
.L_217:
        /*000c*/ 	.word	0x00000000
        /*0010*/ 	.short	0x0000
        /*0012*/ 	.short	0x0000
        /*0014*/ 	.byte	0x00, 0xf0, 0x01, 0x28


	//----- nvinfo : EIATTR_SPARSE_MMA_MASK
	.align		4
.L_218:
        /*0018*/ 	.byte	0x03, 0x50
        /*001a*/ 	.short	0x0000


	//----- nvinfo : EIATTR_MAXREG_COUNT
	.align		4
        /*001c*/ 	.byte	0x03, 0x1b
        /*001e*/ 	.short	0x00a8


	//----- nvinfo : EIATTR_MERCURY_ISA_VERSION
	.align		4
        /*0020*/ 	.byte	0x03, 0x5f
        /*0022*/ 	.short	0x0101


	//----- nvinfo : EIATTR_VRC_CTA_INIT_COUNT
	.align		4
        /*0024*/ 	.byte	0x02, 0x4a
	.zero		1
	.zero		1


	//----- nvinfo : EIATTR_EXIT_INSTR_OFFSETS
	.align		4
        /*0028*/ 	.byte	0x04, 0x1c
        /*002a*/ 	.short	(.L_220 - .L_219)


	//   ....[0]....
.L_219:
        /*002c*/ 	.word	0x00000010


	//----- nvinfo : EIATTR_MAX_THREADS
	.align		4
.L_220:
        /*0030*/ 	.byte	0x04, 0x05
        /*0032*/ 	.short	(.L_222 - .L_221)
.L_221:
        /*0034*/ 	.word	0x00000180
        /*0038*/ 	.word	0x00000001
        /*003c*/ 	.word	0x00000001


	//----- nvinfo : EIATTR_CBANK_PARAM_SIZE
	.align		4
.L_222:
        /*0040*/ 	.byte	0x03, 0x19
        /*0042*/ 	.short	0x0a00


	//----- nvinfo : EIATTR_PARAM_CBANK
	.align		4
        /*0044*/ 	.byte	0x04, 0x0a
        /*0046*/ 	.short	(.L_224 - .L_223)
	.align		4
.L_223:
        /*0048*/ 	.word	index@(.nv.constant0._ZN7cutlass13device_kernelIN5flash11enable_sm90INS1_16FlashAttnFwdSm90INS1_25CollectiveMainloopFwdSm90ILi2EN4cute5tupleIJNS5_1CILi1EEES8_S8_EEENS6_IJNS7_ILi64EEESA_SA_EEELi512ENS_6half_tEfNS_4arch4Sm90ELb0ELb1ELb0ELb1ELb0ELb0ELb0ELb0ELb0ELb0ELb0ELb0EEENS1_21CollectiveEpilogueFwdINS6_IJSA_NS7_ILi512EEESA_EEES9_SC_SE_Li256ELb1ELb0ELb0ELb0EEENS1_36VarlenDynamicPersistentTileSchedulerILi64ELi64ELi256ELi32ELb0ELb0ELb1ELb1ELb0ELb1EEEEEEEEEvNT_6ParamsE)
        /*004c*/ 	.short	0x0380
        /*004e*/ 	.short	0x0a00


	//----- nvinfo : EIATTR_SW_WAR
	.align		4
.L_224:
        /*0050*/ 	.byte	0x04, 0x36
        /*0052*/ 	.short	(.L_226 - .L_225)
.L_225:
        /*0054*/ 	.word	0x00000008
.L_226:


//--------------------- .nv.info._ZN7cutlass13device_kernelIN5flash11enable_sm90INS1_16FlashAttnFwdSm90INS1_25CollectiveMainloopFwdSm90ILi2EN4cute5tupleIJNS5_1CILi1EEES8_S8_EEENS6_IJNS7_ILi64EEESA_SA_EEELi512ENS_6half_tEfNS_4arch4Sm90ELb0ELb1ELb0ELb1ELb0ELb1ELb0ELb0ELb0ELb0ELb0ELb0EEENS1_21CollectiveEpilogueFwdINS6_IJSA_NS7_ILi512EEESA_EEES9_SC_SE_Li256ELb1ELb0ELb0ELb0EEENS1_36VarlenDynamicPersistentTileSchedulerILi64ELi64ELi256ELi32ELb0ELb0ELb1ELb1ELb0ELb1EEEEEEEEEvNT_6ParamsE --------------------------
	.section	.nv.info._ZN7cutlass13device_kernelIN5flash11enable_sm90INS1_16FlashAttnFwdSm90INS1_25CollectiveMainloopFwdSm90ILi2EN4cute5tupleIJNS5_1CILi1EEES8_S8_EEENS6_IJNS7_ILi64EEESA_SA_EEELi512ENS_6half_tEfNS_4arch4Sm90ELb0ELb1ELb0ELb1ELb0ELb1ELb0ELb0ELb0ELb0ELb0ELb0EEENS1_21CollectiveEpilogueFwdINS6_IJSA_NS7_ILi512EEESA_EEES9_SC_SE_Li256ELb1ELb0ELb0ELb0EEENS1_36VarlenDynamicPersistentTileSchedulerILi64ELi64ELi256ELi32ELb0ELb0ELb1ELb1ELb0ELb1EEEEEEEEEvNT_6ParamsE,"",@"SHT_CUDA_INFO"
	.sectionflags	@""
	.align	4


	//----- nvinfo : EIATTR_CUDA_API_VERSION
	.align		4
        /*0000*/ 	.byte	0x04, 0x37
        /*0002*/ 	.short	(.L_228 - .L_227)
.L_227:
        /*0004*/ 	.word	0x00000082


	//----- nvinfo : EIATTR_KPARAM_INFO
	.align		4
.L_228:
        /*0008*/ 	.byte	0x04, 0x17
        /*000a*/ 	.short	(.L_230 - .L_229)
.L_229:
        /*000c*/ 	.word	0x00000000
        /*0010*/ 	.short	0x0000
        /*0012*/ 	.short	0x0000
        /*0014*/ 	.byte	0x00, 0xf0, 0x01, 0x28


	//----- nvinfo : EIATTR_SPARSE_MMA_MASK
	.align		4
.L_230:
        /*0018*/ 	.byte	0x03, 0x50
        /*001a*/ 	.short	0x0000


	//----- nvinfo : EIATTR_MAXREG_COUNT
	.align		4
        /*001c*/ 	.byte	0x03, 0x1b
        /*001e*/ 	.short	0x00a8


	//----- nvinfo : EIATTR_MERCURY_ISA_VERSION
	.align		4
        /*0020*/ 	.byte	0x03, 0x5f
        /*0022*/ 	.short	0x0101


	//----- nvinfo : EIATTR_VRC_CTA_INIT_COUNT
	.align		4
        /*0024*/ 	.byte	0x02, 0x4a
	.zero		1
	.zero		1


	//----- nvinfo : EIATTR_EXIT_INSTR_OFFSETS
	.align		4
        /*0028*/ 	.byte	0x04, 0x1c
        /*002a*/ 	.short	(.L_232 - .L_231)


	//   ....[0]....
.L_231:
        /*002c*/ 	.word	0x00000010


	//----- nvinfo : EIATTR_MAX_THREADS
	.align		4
.L_232:
        /*0030*/ 	.byte	0x04, 0x05
        /*0032*/ 	.short	(.L_234 - .L_233)
.L_233:
        /*0034*/ 	.word	0x00000180
        /*0038*/ 	.word	0x00000001
        /*003c*/ 	.word	0x00000001


	//----- nvinfo : EIATTR_CBANK_PARAM_SIZE
	.align		4
.L_234:
        /*0040*/ 	.byte	0x03, 0x19
        /*0042*/ 	.short	0x0a00


	//----- nvinfo : EIATTR_PARAM_CBANK
	.align		4
        /*0044*/ 	.byte	0x04, 0x0a
        /*0046*/ 	.short	(.L_236 - .L_235)
	.align		4
.L_235:
        /*0048*/ 	.word	index@(.nv.constant0._ZN7cutlass13device_kernelIN5flash11enable_sm90INS1_16FlashAttnFwdSm90INS1_25CollectiveMainloopFwdSm90ILi2EN4cute5tupleIJNS5_1CILi1EEES8_S8_EEENS6_IJNS7_ILi64EEESA_SA_EEELi512ENS_6half_tEfNS_4arch4Sm90ELb0ELb1ELb0ELb1ELb0ELb1ELb0ELb0ELb0ELb0ELb0ELb0EEENS1_21CollectiveEpilogueFwdINS6_IJSA_NS7_ILi512EEESA_EEES9_SC_SE_Li256ELb1ELb0ELb0ELb0EEENS1_36VarlenDynamicPersistentTileSchedulerILi64ELi64ELi256ELi32ELb0ELb0ELb1ELb1ELb0ELb1EEEEEEEEEvNT_6ParamsE)
        /*004c*/ 	.short	0x0380
        /*004e*/ 	.short	0x0a00


	//----- nvinfo : EIATTR_SW_WAR
	.align		4
.L_236:
        /*0050*/ 	.byte	0x04, 0x36
        /*0052*/ 	.short	(.L_238 - .L_237)
.L_237:
        /*0054*/ 	.word	0x00000008
.L_238:


//--------------------- .nv.info._ZN7cutlass13device_kernelIN5flash11enable_sm90INS1_16FlashAttnFwdSm90INS1_25CollectiveMainloopFwdSm90ILi2EN4cute5tupleIJNS5_1CILi1EEES8_S8_EEENS6_IJNS7_ILi64EEESA_SA_EEELi512ENS_6half_tEfNS_4arch4Sm90ELb0ELb1ELb0ELb1ELb0ELb0ELb1ELb0ELb0ELb0ELb0ELb0EEENS1_21CollectiveEpilogueFwdINS6_IJSA_NS7_ILi512EEESA_EEES9_SC_SE_Li256ELb1ELb0ELb0ELb0EEENS1_36VarlenDynamicPersistentTileSchedulerILi64ELi64ELi256ELi32ELb0ELb0ELb1ELb1ELb0ELb1EEEEEEEEEvNT_6ParamsE --------------------------
	.section	.nv.info._ZN7cutlass13device_kernelIN5flash11enable_sm90INS1_16FlashAttnFwdSm90INS1_25CollectiveMainloopFwdSm90ILi2EN4cute5tupleIJNS5_1CILi1EEES8_S8_EEENS6_IJNS7_ILi64EEESA_SA_EEELi512ENS_6half_tEfNS_4arch4Sm90ELb0ELb1ELb0ELb1ELb0ELb0ELb1ELb0ELb0ELb0ELb0ELb0EEENS1_21CollectiveEpilogueFwdINS6_IJSA_NS7_ILi512EEESA_EEES9_SC_SE_Li256ELb1ELb0ELb0ELb0EEENS1_36VarlenDynamicPersistentTileSchedulerILi64ELi64ELi256ELi32ELb0ELb0ELb1ELb1ELb0ELb1EEEEEEEEEvNT_6ParamsE,"",@"SHT_CUDA_INFO"
	.sectionflags	@""
	.align	4


	//----- nvinfo : EIATTR_CUDA_API_VERSION
	.align		4
        /*0000*/ 	.byte	0x04, 0x37
        /*0002*/ 	.short	(.L_240 - .L_239)
.L_239:
        /*0004*/ 	.word	0x00000082


	//----- nvinfo : EIATTR_KPARAM_INFO
	.align		4
.L_240:
        /*0008*/ 	.byte	0x04, 0x17
        /*000a*/ 	.short	(.L_242 - .L_241)
.L_241:
        /*000c*/ 	.word	0x00000000
        /*0010*/ 	.short	0x0000
        /*0012*/ 	.short	0x0000
        /*0014*/ 	.byte	0x00, 0xf0, 0x01, 0x2c


	//----- nvinfo : EIATTR_SPARSE_MMA_MASK
	.align		4
.L_242:
        /*0018*/ 	.byte	0x03, 0x50
        /*001a*/ 	.short	0x0000


	//----- nvinfo : EIATTR_MAXREG_COUNT
	.align		4
        /*001c*/ 	.byte	0x03, 0x1b
        /*001e*/ 	.short	0x00a8


	//----- nvinfo : EIATTR_MERCURY_ISA_VERSION
	.align		4
        /*0020*/ 	.byte	0x03, 0x5f
        /*0022*/ 	.short	0x0101


	//----- nvinfo : EIATTR_VRC_CTA_INIT_COUNT
	.align		4
        /*0024*/ 	.byte	0x02, 0x4a
	.zero		1
	.zero		1


	//----- nvinfo : EIATTR_EXIT_INSTR_OFFSETS
	.align		4
        /*0028*/ 	.byte	0x04, 0x1c
        /*002a*/ 	.short	(.L_244 - .L_243)


	//   ....[0]....
.L_243:
        /*002c*/ 	.word	0x00000010


	//----- nvinfo : EIATTR_MAX_THREADS
	.align		4
.L_244:
        /*0030*/ 	.byte	0x04, 0x05
        /*0032*/ 	.short	(.L_246 - .L_245)
.L_245:
        /*0034*/ 	.word	0x00000180
        /*0038*/ 	.word	0x00000001
        /*003c*/ 	.word	0x00000001


	//----- nvinfo : EIATTR_CBANK_PARAM_SIZE
	.align		4
.L_246:
        /*0040*/ 	.byte	0x03, 0x19
        /*0042*/ 	.short	0x0b00


	//----- nvinfo : EIATTR_PARAM_CBANK
	.align		4
        /*0044*/ 	.byte	0x04, 0x0a
        /*0046*/ 	.short	(.L_248 - .L_247)
	.align		4
.L_247:
        /*0048*/ 	.word	index@(.nv.constant0._ZN7cutlass13device_kernelIN5flash11enable_sm90INS1_16FlashAttnFwdSm90INS1_25CollectiveMainloopFwdSm90ILi2EN4cute5tupleIJNS5_1CILi1EEES8_S8_EEENS6_IJNS7_ILi64EEESA_SA_EEELi512ENS_6half_tEfNS_4arch4Sm90ELb0ELb1ELb0ELb1ELb0ELb0ELb1ELb0ELb0ELb0ELb0ELb0EEENS1_21CollectiveEpilogueFwdINS6_IJSA_NS7_ILi512EEESA_EEES9_SC_SE_Li256ELb1ELb0ELb0ELb0EEENS1_36VarlenDynamicPersistentTileSchedulerILi64ELi64ELi256ELi32ELb0ELb0ELb1ELb1ELb0ELb1EEEEEEEEEvNT_6ParamsE)
        /*004c*/ 	.short	0x0380
        /*004e*/ 	.short	0x0b00


	//----- nvinfo : EIATTR_SW_WAR
	.align		4
.L_248:
        /*0050*/ 	.byte	0x04, 0x36
        /*0052*/ 	.short	(.L_250 - .L_249)
.L_249:
        /*0054*/ 	.word	0x00000008
.L_250:


//--------------------- .nv.info._ZN7cutlass13device_kernelIN5flash11enable_sm90INS1_16FlashAttnFwdSm90INS1_25CollectiveMainloopFwdSm90ILi2EN4cute5tupleIJNS5_1CILi1EEES8_S8_EEENS6_IJNS7_ILi64EEESA_SA_EEELi512ENS_6half_tEfNS_4arch4Sm90ELb0ELb1ELb0ELb1ELb0ELb1ELb1ELb0ELb0ELb0ELb0ELb0EEENS1_21CollectiveEpilogueFwdINS6_IJSA_NS7_ILi512EEESA_EEES9_SC_SE_Li256ELb1ELb0ELb0ELb0EEENS1_36VarlenDynamicPersistentTileSchedulerILi64ELi64ELi256ELi32ELb0ELb0ELb1ELb1ELb0ELb1EEEEEEEEEvNT_6ParamsE --------------------------
	.section	.nv.info._ZN7cutlass13device_kernelIN5flash11enable_sm90INS1_16FlashAttnFwdSm90INS1_25CollectiveMainloopFwdSm90ILi2EN4cute5tupleIJNS5_1CILi1EEES8_S8_EEENS6_IJNS7_ILi64EEESA_SA_EEELi512ENS_6half_tEfNS_4arch4Sm90ELb0ELb1ELb0ELb1ELb0ELb1ELb1ELb0ELb0ELb0ELb0ELb0EEENS1_21CollectiveEpilogueFwdINS6_IJSA_NS7_ILi512EEESA_EEES9_SC_SE_Li256ELb1ELb0ELb0ELb0EEENS1_36VarlenDynamicPersistentTileSchedulerILi64ELi64ELi256ELi32ELb0ELb0ELb1ELb1ELb0ELb1EEEEEEEEEvNT_6ParamsE,"",@"SHT_CUDA_INFO"
	.sectionflags	@""
	.align	4


	//----- nvinfo : EIATTR_CUDA_API_VERSION
	.align		4
        /*0000*/ 	.byte	0x04, 0x37
        /*0002*/ 	.short	(.L_252 - .L_251)
.L_251:
        /*0004*/ 	.word	0x00000082


	//----- nvinfo : EIATTR_KPARAM_INFO
	.align		4
.L_252:
        /*0008*/ 	.byte	0x04, 0x17
        /*000a*/ 	.short	(.L_254 - .L_253)
.L_253:
        /*000c*/ 	.word	0x00000000
        /*0010*/ 	.short	0x0000
        /*0012*/ 	.short	0x0000
        /*0014*/ 	.byte	0x00, 0xf0, 0x01, 0x2c


	//----- nvinfo : EIATTR_SPARSE_MMA_MASK
	.align		4
.L_254:
        /*0018*/ 	.byte	0x03, 0x50
        /*001a*/ 	.short	0x0000


	//----- nvinfo : EIATTR_MAXREG_COUNT
	.align		4
        /*001c*/ 	.byte	0x03, 0x1b
        /*001e*/ 	.short	0x00a8


	//----- nvinfo : EIATTR_MERCURY_ISA_VERSION
	.align		4
        /*0020*/ 	.byte	0x03, 0x5f
        /*0022*/ 	.short	0x0101


	//----- nvinfo : EIATTR_VRC_CTA_INIT_COUNT
	.align		4
        /*0024*/ 	.byte	0x02, 0x4a
	.zero		1
	.zero		1


	//----- nvinfo : EIATTR_EXIT_INSTR_OFFSETS
	.align		4
        /*0028*/ 	.byte	0x04, 0x1c
        /*002a*/ 	.short	(.L_256 - .L_255)


	//   ....[0]....
.L_255:
        /*002c*/ 	.word	0x00000010


	//----- nvinfo : EIATTR_MAX_THREADS
	.align		4
.L_256:
        /*0030*/ 	.byte	0x04, 0x05
        /*0032*/ 	.short	(.L_258 - .L_257)
.L_257:
        /*0034*/ 	.word	0x00000180
        /*0038*/ 	.word	0x00000001
        /*003c*/ 	.word	0x00000001


	//----- nvinfo : EIATTR_CBANK_PARAM_SIZE
	.align		4
.L_258:
        /*0040*/ 	.byte	0x03, 0x19
        /*0042*/ 	.short	0x0b00


	//----- nvinfo : EIATTR_PARAM_CBANK
	.align		4
        /*0044*/ 	.byte	0x04, 0x0a
        /*0046*/ 	.short	(.L_260 - .L_259)
	.align		4
.L_259:
        /*0048*/ 	.word	index@(.nv.constant0._ZN7cutlass13device_kernelIN5flash11enable_sm90INS1_16FlashAttnFwdSm90INS1_25CollectiveMainloopFwdSm90ILi2EN4cute5tupleIJNS5_1CILi1EEES8_S8_EEENS6_IJNS7_ILi64EEESA_SA_EEELi512ENS_6half_tEfNS_4arch4Sm90ELb0ELb1ELb0ELb1ELb0ELb1ELb1ELb0ELb0ELb0ELb0ELb0EEENS1_21CollectiveEpilogueFwdINS6_IJSA_NS7_ILi512EEESA_EEES9_SC_SE_Li256ELb1ELb0ELb0ELb0EEENS1_36VarlenDynamicPersistentTileSchedulerILi64ELi64ELi256ELi32ELb0ELb0ELb1ELb1ELb0ELb1EEEEEEEEEvNT_6ParamsE)
        /*004c*/ 	.short	0x0380
        /*004e*/ 	.short	0x0b00


	//----- nvinfo : EIATTR_SW_WAR
	.align		4
.L_260:
        /*0050*/ 	.byte	0x04, 0x36
        /*0052*/ 	.short	(.L_262 - .L_261)
.L_261:
        /*0054*/ 	.word	0x00000008
.L_262:


//--------------------- .nv.info._ZN7cutlass13device_kernelIN5flash11enable_sm90INS1_16FlashAttnFwdSm90INS1_25CollectiveMainloopFwdSm90ILi2EN4cute5tupleIJNS5_1CILi1EEES8_S8_EEENS6_IJNS7_ILi64EEESA_SA_EEELi512ENS_6half_tEfNS_4arch4Sm90ELb1ELb0ELb0ELb0ELb0ELb0ELb0ELb0ELb0ELb0ELb0ELb0EEENS1_21CollectiveEpilogueFwdINS6_IJSA_NS7_ILi512EEESA_EEES9_SC_SE_Li256ELb0ELb0ELb0ELb0EEENS1_30DynamicPersistentTileSchedulerILi256ELi32ELb0ELb0ELb1EEEEEEEEEvNT_6ParamsE --------------------------
	.section	.nv.info._ZN7cutlass13device_kernelIN5flash11enable_sm90INS1_16FlashAttnFwdSm90INS1_25CollectiveMainloopFwdSm90ILi2EN4cute5tupleIJNS5_1CILi1EEES8_S8_EEENS6_IJNS7_ILi64EEESA_SA_EEELi512ENS_6half_tEfNS_4arch4Sm90ELb1ELb0ELb0ELb0ELb0ELb0ELb0ELb0ELb0ELb0ELb0ELb0EEENS1_21CollectiveEpilogueFwdINS6_IJSA_NS7_ILi512EEESA_EEES9_SC_SE_Li256ELb0ELb0ELb0ELb0EEENS1_30DynamicPersistentTileSchedulerILi256ELi32ELb0ELb0ELb1EEEEEEEEEvNT_6ParamsE,"",@"SHT_CUDA_INFO"
	.sectionflags	@""
	.align	4


	//----- nvinfo : EIATTR_CUDA_API_VERSION
	.align		4
        /*0000*/ 	.byte	0x04, 0x37
        /*0002*/ 	.short	(.L_264 - .L_263)
.L_263:
        /*0004*/ 	.word	0x00000082


	//----- nvinfo : EIATTR_KPARAM_INFO
	.align		4
.L_264:
        /*0008*/ 	.byte	0x04, 0x17
        /*000a*/ 	.short	(.L_266 - .L_265)
.L_265:
        /*000c*/ 	.word	0x00000000
        /*0010*/ 	.short	0x0000
        /*0012*/ 	.short	0x0000
        /*0014*/ 	.byte	0x00, 0xf0, 0x01, 0x2e


	//----- nvinfo : EIATTR_SPARSE_MMA_MASK
	.align		4
.L_266:
        /*0018*/ 	.byte	0x03, 0x50
        /*001a*/ 	.short	0x0000


	//----- nvinfo : EIATTR_MAXREG_COUNT
	.align		4
        /*001c*/ 	.byte	0x03, 0x1b
        /*001e*/ 	.short	0x00a8


	//----- nvinfo : EIATTR_MERCURY_ISA_VERSION
	.align		4
        /*0020*/ 	.byte	0x03, 0x5f
        /*0022*/ 	.short	0x0101


	//----- nvinfo : EIATTR_VRC_CTA_INIT_COUNT
	.align		4
        /*0024*/ 	.byte	0x02, 0x4a
	.zero		1
	.zero		1


	//----- nvinfo : EIATTR_EXIT_INSTR_OFFSETS
	.align		4
        /*0028*/ 	.byte	0x04, 0x1c
        /*002a*/ 	.short	(.L_268 - .L_267)


	//   ....[0]....
.L_267:
        /*002c*/ 	.word	0x00000010


	//----- nvinfo : EIATTR_MAX_THREADS
	.align		4
.L_268:
        /*0030*/ 	.byte	0x04, 0x05
        /*0032*/ 	.short	(.L_270 - .L_269)
.L_269:
        /*0034*/ 	.word	0x00000180
        /*0038*/ 	.word	0x00000001
        /*003c*/ 	.word	0x00000001


	//----- nvinfo : EIATTR_CBANK_PARAM_SIZE
	.align		4
.L_270:
        /*0040*/ 	.byte	0x03, 0x19
        /*0042*/ 	.short	0x0b80


	//----- nvinfo : EIATTR_PARAM_CBANK
	.align		4
        /*0044*/ 	.byte	0x04, 0x0a
        /*0046*/ 	.short	(.L_272 - .L_271)
	.align		4
.L_271:
        /*0048*/ 	.word	index@(.nv.constant0._ZN7cutlass13device_kernelIN5flash11enable_sm90INS1_16FlashAttnFwdSm90INS1_25CollectiveMainloopFwdSm90ILi2EN4cute5tupleIJNS5_1CILi1EEES8_S8_EEENS6_IJNS7_ILi64EEESA_SA_EEELi512ENS_6half_tEfNS_4arch4Sm90ELb1ELb0ELb0ELb0ELb0ELb0ELb0ELb0ELb0ELb0ELb0ELb0EEENS1_21CollectiveEpilogueFwdINS6_IJSA_NS7_ILi512EEESA_EEES9_SC_SE_Li256ELb0ELb0ELb0ELb0EEENS1_30DynamicPersistentTileSchedulerILi256ELi32ELb0ELb0ELb1EEEEEEEEEvNT_6ParamsE)
        /*004c*/ 	.short	0x0380
        /*004e*/ 	.short	0x0b80


	//----- nvinfo : EIATTR_SW_WAR
	.align		4
.L_272:
        /*0050*/ 	.byte	0x04, 0x36
        /*0052*/ 	.short	(.L_274 - .L_273)
.L_273:
        /*0054*/ 	.word	0x00000008
.L_274:


//--------------------- .nv.info._ZN7cutlass13device_kernelIN5flash11enable_sm90INS1_16FlashAttnFwdSm90INS1_25CollectiveMainloopFwdSm90ILi2EN4cute5tupleIJNS5_1CILi1EEES8_S8_EEENS6_IJNS7_ILi64EEESA_SA_EEELi512ENS_6half_tEfNS_4arch4Sm90ELb1ELb0ELb0ELb0ELb0ELb0ELb1ELb0ELb0ELb0ELb0ELb0EEENS1_21CollectiveEpilogueFwdINS6_IJSA_NS7_ILi512EEESA_EEES9_SC_SE_Li256ELb0ELb0ELb0ELb0EEENS1_30DynamicPersistentTileSchedulerILi256ELi32ELb0ELb0ELb1EEEEEEEEEvNT_6ParamsE --------------------------
	.section	.nv.info._ZN7cutlass13device_kernelIN5flash11enable_sm90INS1_16FlashAttnFwdSm90INS1_25CollectiveMainloopFwdSm90ILi2EN4cute5tupleIJNS5_1CILi1EEES8_S8_EEENS6_IJNS7_ILi64EEESA_SA_EEELi512ENS_6half_tEfNS_4arch4Sm90ELb1ELb0ELb0ELb0ELb0ELb0ELb1ELb0ELb0ELb0ELb0ELb0EEENS1_21CollectiveEpilogueFwdINS6_IJSA_NS7_ILi512EEESA_EEES9_SC_SE_Li256ELb0ELb0ELb0ELb0EEENS1_30DynamicPersistentTileSchedulerILi256ELi32ELb0ELb0ELb1EEEEEEEEEvNT_6ParamsE,"",@"SHT_CUDA_INFO"
	.sectionflags	@""
	.align	4


	//----- nvinfo : EIATTR_CUDA_API_VERSION
	.align		4
        /*0000*/ 	.byte	0x04, 0x37
        /*0002*/ 	.short	(.L_276 - .L_275)
.L_275:
        /*0004*/ 	.word	0x00000082


	//----- nvinfo : EIATTR_KPARAM_INFO
	.align		4
.L_276:
        /*0008*/ 	.byte	0x04, 0x17
        /*000a*/ 	.short	(.L_278 - .L_277)
.L_277:
        /*000c*/ 	.word	0x00000000
        /*0010*/ 	.short	0x0000
        /*0012*/ 	.short	0x0000
        /*0014*/ 	.byte	0x00, 0xf0, 0x01, 0x32


	//----- nvinfo : EIATTR_SPARSE_MMA_MASK
	.align		4
.L_278:
        /*0018*/ 	.byte	0x03, 0x50
        /*001a*/ 	.short	0x0000


	//----- nvinfo : EIATTR_MAXREG_COUNT
	.align		4
        /*001c*/ 	.byte	0x03, 0x1b
        /*001e*/ 	.short	0x00a8


	//----- nvinfo : EIATTR_MERCURY_ISA_VERSION
	.align		4
        /*0020*/ 	.byte	0x03, 0x5f
        /*0022*/ 	.short	0x0101


	//----- nvinfo : EIATTR_VRC_CTA_INIT_COUNT
	.align		4
        /*0024*/ 	.byte	0x02, 0x4a
	.zero		1
	.zero		1


	//----- nvinfo : EIATTR_EXIT_INSTR_OFFSETS
	.align		4
        /*0028*/ 	.byte	0x04, 0x1c
        /*002a*/ 	.short	(.L_280 - .L_279)


	//   ....[0]....
.L_279:
        /*002c*/ 	.word	0x00000010


	//----- nvinfo : EIATTR_MAX_THREADS
	.align		4
.L_280:
        /*0030*/ 	.byte	0x04, 0x05
        /*0032*/ 	.short	(.L_282 - .L_281)
.L_281:
        /*0034*/ 	.word	0x00000180
        /*0038*/ 	.word	0x00000001
        /*003c*/ 	.word	0x00000001


	//----- nvinfo : EIATTR_CBANK_PARAM_SIZE
	.align		4
.L_282:
        /*0040*/ 	.byte	0x03, 0x19
        /*0042*/ 	.short	0x0c80


	//----- nvinfo : EIATTR_PARAM_CBANK
	.align		4
        /*0044*/ 	.byte	0x04, 0x0a
        /*0046*/ 	.short	(.L_284 - .L_283)
	.align		4
.L_283:
        /*0048*/ 	.word	index@(.nv.constant0._ZN7cutlass13device_kernelIN5flash11enable_sm90INS1_16FlashAttnFwdSm90INS1_25CollectiveMainloopFwdSm90ILi2EN4cute5tupleIJNS5_1CILi1EEES8_S8_EEENS6_IJNS7_ILi64EEESA_SA_EEELi512ENS_6half_tEfNS_4arch4Sm90ELb1ELb0ELb0ELb0ELb0ELb0ELb1ELb0ELb0ELb0ELb0ELb0EEENS1_21CollectiveEpilogueFwdINS6_IJSA_NS7_ILi512EEESA_EEES9_SC_SE_Li256ELb0ELb0ELb0ELb0EEENS1_30DynamicPersistentTileSchedulerILi256ELi32ELb0ELb0ELb1EEEEEEEEEvNT_6ParamsE)
        /*004c*/ 	.short	0x0380
        /*004e*/ 	.short	0x0c80


	//----- nvinfo : EIATTR_SW_WAR
	.align		4
.L_284:
        /*0050*/ 	.byte	0x04, 0x36
        /*0052*/ 	.short	(.L_286 - .L_285)
.L_285:
        /*0054*/ 	.word	0x00000008
.L_286:


//--------------------- .nv.info._ZN7cutlass13device_kernelIN5flash11enable_sm90INS1_16FlashAttnFwdSm90INS1_25CollectiveMainloopFwdSm90ILi2EN4cute5tupleIJNS5_1CILi1EEES8_S8_EEENS6_IJNS7_ILi64EEESA_SA_EEELi512ENS_6half_tEfNS_4arch4Sm90ELb1ELb0ELb0ELb1ELb0ELb0ELb0ELb0ELb0ELb0ELb0ELb0EEENS1_21CollectiveEpilogueFwdINS6_IJSA_NS7_ILi512EEESA_EEES9_SC_SE_Li256ELb1ELb0ELb0ELb0EEENS1_36VarlenDynamicPersistentTileSchedulerILi64ELi64ELi256ELi32ELb0ELb0ELb1ELb1ELb1ELb1EEEEEEEEEvNT_6ParamsE --------------------------
	.section	.nv.info._ZN7cutlass13device_kernelIN5flash11enable_sm90INS1_16FlashAttnFwdSm90INS1_25CollectiveMainloopFwdSm90ILi2EN4cute5tupleIJNS5_1CILi1EEES8_S8_EEENS6_IJNS7_ILi64EEESA_SA_EEELi512ENS_6half_tEfNS_4arch4Sm90ELb1ELb0ELb0ELb1ELb0ELb0ELb0ELb0ELb0ELb0ELb0ELb0EEENS1_21CollectiveEpilogueFwdINS6_IJSA_NS7_ILi512EEESA_EEES9_SC_SE_Li256ELb1ELb0ELb0ELb0EEENS1_36VarlenDynamicPersistentTileSchedulerILi64ELi64ELi256ELi32ELb0ELb0ELb1ELb1ELb1ELb1EEEEEEEEEvNT_6ParamsE,"",@"SHT_CUDA_INFO"
	.sectionflags	@""
	.align	4


	//----- nvinfo : EIATTR_CUDA_API_VERSION
	.align		4
        /*0000*/ 	.byte	0x04, 0x37
        /*0002*/ 	.short	(.L_288 - .L_287)
.L_287:
        /*0004*/ 	.word	0x00000082


	//----- nvinfo : EIATTR_KPARAM_INFO
	.align		4
.L_288:
        /*0008*/ 	.byte	0x04, 0x17
        /*000a*/ 	.short	(.L_290 - .L_289)
.L_289:
        /*000c*/ 	.word	0x00000000
        /*0010*/ 	.short	0x0000
        /*0012*/ 	.short	0x0000
        /*0014*/ 	.byte	0x00, 0xf0, 0x01, 0x28


	//----- nvinfo : EIATTR_SPARSE_MMA_MASK
	.align		4
.L_290:
        /*0018*/ 	.byte	0x03, 0x50
        /*001a*/ 	.short	0x0000


	//----- nvinfo : EIATTR_MAXREG_COUNT
	.align		4
        /*001c*/ 	.byte	0x03, 0x1b
        /*001e*/ 	.short	0x00a8


	//----- nvinfo : EIATTR_MERCURY_ISA_VERSION
	.align		4
        /*0020*/ 	.byte	0x03, 0x5f
        /*0022*/ 	.short	0x0101


	//----- nvinfo : EIATTR_VRC_CTA_INIT_COUNT
	.align		4
        /*0024*/ 	.byte	0x02, 0x4a
	.zero		1
	.zero		1


	//----- nvinfo : EIATTR_EXIT_INSTR_OFFSETS
	.align		4
        /*0028*/ 	.byte	0x04, 0x1c
        /*002a*/ 	.short	(.L_292 - .L_291)


	//   ....[0]....
.L_291:
        /*002c*/ 	.word	0x00000010


	//----- nvinfo : EIATTR_MAX_THREADS
	.align		4
.L_292:
        /*0030*/ 	.byte	0x04, 0x05
        /*0032*/ 	.short	(.L_294 - .L_293)
.L_293:
        /*0034*/ 	.word	0x00000180
        /*0038*/ 	.word	0x00000001
        /*003c*/ 	.word	0x00000001


	//----- nvinfo : EIATTR_CBANK_PARAM_SIZE
	.align		4
.L_294:
        /*0040*/ 	.byte	0x03, 0x19
        /*0042*/ 	.short	0x0a00


	//----- nvinfo : EIATTR_PARAM_CBANK
	.align		4
        /*0044*/ 	.byte	0x04, 0x0a
        /*0046*/ 	.short	(.L_296 - .L_295)
	.align		4
.L_295:
        /*0048*/ 	.word	index@(.nv.constant0._ZN7cutlass13device_kernelIN5flash11enable_sm90INS1_16FlashAttnFwdSm90INS1_25CollectiveMainloopFwdSm90ILi2EN4cute5tupleIJNS5_1CILi1EEES8_S8_EEENS6_IJNS7_ILi64EEESA_SA_EEELi512ENS_6half_tEfNS_4arch4Sm90ELb1ELb0ELb0ELb1ELb0ELb0ELb0ELb0ELb0ELb0ELb0ELb0EEENS1_21CollectiveEpilogueFwdINS6_IJSA_NS7_ILi512EEESA_EEES9_SC_SE_Li256ELb1ELb0ELb0ELb0EEENS1_36VarlenDynamicPersistentTileSchedulerILi64ELi64ELi256ELi32ELb0ELb0ELb1ELb1ELb1ELb1EEEEEEEEEvNT_6ParamsE)
        /*004c*/ 	.short	0x0380
        /*004e*/ 	.short	0x0a00


	//----- nvinfo : EIATTR_SW_WAR
	.align		4
.L_296:
        /*0050*/ 	.byte	0x04, 0x36
        /*0052*/ 	.short	(.L_298 - .L_297)
.L_297:
        /*0054*/ 	.word	0x00000008
.L_298:


//--------------------- .nv.info._ZN7cutlass13device_kernelIN5flash11enable_sm90INS1_16FlashAttnFwdSm90INS1_25CollectiveMainloopFwdSm90ILi2EN4cute5tupleIJNS5_1CILi1EEES8_S8_EEENS6_IJNS7_ILi64EEESA_SA_EEELi512ENS_6half_tEfNS_4arch4Sm90ELb1ELb0ELb0ELb1ELb0ELb1ELb0ELb0ELb0ELb0ELb0ELb0EEENS1_21CollectiveEpilogueFwdINS6_IJSA_NS7_ILi512EEESA_EEES9_SC_SE_Li256ELb1ELb0ELb0ELb0EEENS1_36VarlenDynamicPersistentTileSchedulerILi64ELi64ELi256ELi32ELb0ELb0ELb1ELb1ELb1ELb1EEEEEEEEEvNT_6ParamsE --------------------------
	.section	.nv.info._ZN7cutlass13device_kernelIN5flash11enable_sm90INS1_16FlashAttnFwdSm90INS1_25CollectiveMainloopFwdSm90ILi2EN4cute5tupleIJNS5_1CILi1EEES8_S8_EEENS6_IJNS7_ILi64EEESA_SA_EEELi512ENS_6half_tEfNS_4arch4Sm90ELb1ELb0ELb0ELb1ELb0ELb1ELb0ELb0ELb0ELb0ELb0ELb0EEENS1_21CollectiveEpilogueFwdINS6_IJSA_NS7_ILi512EEESA_EEES9_SC_SE_Li256ELb1ELb0ELb0ELb0EEENS1_36VarlenDynamicPersistentTileSchedulerILi64ELi64ELi256ELi32ELb0ELb0ELb1ELb1ELb1ELb1EEEEEEEEEvNT_6ParamsE,"",@"SHT_CUDA_INFO"
	.sectionflags	@""
	.align	4


	//----- nvinfo : EIATTR_CUDA_API_VERSION
	.align		4
        /*0000*/ 	.byte	0x04, 0x37
        /*0002*/ 	.short	(.L_300 - .L_299)
.L_299:
        /*0004*/ 	.word	0x00000082


	//----- nvinfo : EIATTR_KPARAM_INFO
	.align		4
.L_300:
        /*0008*/ 	.byte	0x04, 0x17
        /*000a*/ 	.short	(.L_302 - .L_301)
.L_301:
        /*000c*/ 	.word	0x00000000
        /*0010*/ 	.short	0x0000
        /*0012*/ 	.short	0x0000
        /*0014*/ 	.byte	0x00, 0xf0, 0x01, 0x28


	//----- nvinfo : EIATTR_SPARSE_MMA_MASK
	.align		4
.L_302:
        /*0018*/ 	.byte	0x03, 0x50
        /*001a*/ 	.short	0x0000


	//----- nvinfo : EIATTR_MAXREG_COUNT
	.align		4
        /*001c*/ 	.byte	0x03, 0x1b
        /*001e*/ 	.short	0x00a8


	//----- nvinfo : EIATTR_MERCURY_ISA_VERSION
	.align		4
        /*0020*/ 	.byte	0x03, 0x5f
        /*0022*/ 	.short	0x0101


	//----- nvinfo : EIATTR_VRC_CTA_INIT_COUNT
	.align		4
        /*0024*/ 	.byte	0x02, 0x4a
	.zero		1
	.zero		1


	//----- nvinfo : EIATTR_EXIT_INSTR_OFFSETS
	.align		4
        /*0028*/ 	.byte	0x04, 0x1c
        /*002a*/ 	.short	(.L_304 - .L_303)


	//   ....[0]....
.L_303:
        /*002c*/ 	.word	0x00000010


	//----- nvinfo : EIATTR_MAX_THREADS
	.align		4
.L_304:
        /*0030*/ 	.byte	0x04, 0x05
        /*0032*/ 	.short	(.L_306 - .L_305)
.L_305:
        /*0034*/ 	.word	0x00000180
        /*0038*/ 	.word	0x00000001
        /*003c*/ 	.word	0x00000001


	//----- nvinfo : EIATTR_CBANK_PARAM_SIZE
	.align		4
.L_306:
        /*0040*/ 	.byte	0x03, 0x19
        /*0042*/ 	.short	0x0a00


	//----- nvinfo : EIATTR_PARAM_CBANK
	.align		4
        /*0044*/ 	.byte	0x04, 0x0a
        /*0046*/ 	.short	(.L_308 - .L_307)
	.align		4
.L_307:
        /*0048*/ 	.word	index@(.nv.constant0._ZN7cutlass13device_kernelIN5flash11enable_sm90INS1_16FlashAttnFwdSm90INS1_25CollectiveMainloopFwdSm90ILi2EN4cute5tupleIJNS5_1CILi1EEES8_S8_EEENS6_IJNS7_ILi64EEESA_SA_EEELi512ENS_6half_tEfNS_4arch4Sm90ELb1ELb0ELb0ELb1ELb0ELb1ELb0ELb0ELb0ELb0ELb0ELb0EEENS1_21CollectiveEpilogueFwdINS6_IJSA_NS7_ILi512EEESA_EEES9_SC_SE_Li256ELb1ELb0ELb0ELb0EEENS1_36VarlenDynamicPersistentTileSchedulerILi64ELi64ELi256ELi32ELb0ELb0ELb1ELb1ELb1ELb1EEEEEEEEEvNT_6ParamsE)
        /*004c*/ 	.short	0x0380
        /*004e*/ 	.short	0x0a00


	//----- nvinfo : EIATTR_SW_WAR
	.align		4
.L_308:
        /*0050*/ 	.byte	0x04, 0x36
        /*0052*/ 	.short	(.L_310 - .L_309)
.L_309:
        /*0054*/ 	.word	0x00000008
.L_310:


//--------------------- .nv.info._ZN7cutlass13device_kernelIN5flash11enable_sm90INS1_16FlashAttnFwdSm90INS1_25CollectiveMainloopFwdSm90ILi2EN4cute5tupleIJNS5_1CILi1EEES8_S8_EEENS6_IJNS7_ILi64EEESA_SA_EEELi512ENS_6half_tEfNS_4arch4Sm90ELb1ELb0ELb0ELb1ELb0ELb0ELb1ELb0ELb0ELb0ELb0ELb0EEENS1_21CollectiveEpilogueFwdINS6_IJSA_NS7_ILi512EEESA_EEES9_SC_SE_Li256ELb1ELb0ELb0ELb0EEENS1_36VarlenDynamicPersistentTileSchedulerILi64ELi64ELi256ELi32ELb0ELb0ELb1ELb1ELb1ELb1EEEEEEEEEvNT_6ParamsE --------------------------
	.section	.nv.info._ZN7cutlass13device_kernelIN5flash11enable_sm90INS1_16FlashAttnFwdSm90INS1_25CollectiveMainloopFwdSm90ILi2EN4cute5tupleIJNS5_1CILi1EEES8_S8_EEENS6_IJNS7_ILi64EEESA_SA_EEELi512ENS_6half_tEfNS_4arch4Sm90ELb1ELb0ELb0ELb1ELb0ELb0ELb1ELb0ELb0ELb0ELb0ELb0EEENS1_21CollectiveEpilogueFwdINS6_IJSA_NS7_ILi512EEESA_EEES9_SC_SE_Li256ELb1ELb0ELb0ELb0EEENS1_36VarlenDynamicPersistentTileSchedulerILi64ELi64ELi256ELi32ELb0ELb0ELb1ELb1ELb1ELb1EEEEEEEEEvNT_6ParamsE,"",@"SHT_CUDA_INFO"
	.sectionflags	@""
	.align	4


	//----- nvinfo : EIATTR_CUDA_API_VERSION
	.align		4
        /*0000*/ 	.byte	0x04, 0x37
        /*0002*/ 	.short	(.L_312 - .L_311)
.L_311:
        /*0004*/ 	.word	0x00000082


	//----- nvinfo : EIATTR_KPARAM_INFO
	.align		4
.L_312:
        /*0008*/ 	.byte	0x04, 0x17
        /*000a*/ 	.short	(.L_314 - .L_313)
.L_313:
        /*000c*/ 	.word	0x00000000
        /*0010*/ 	.short	0x0000
        /*0012*/ 	.short	0x0000
        /*0014*/ 	.byte	0x00, 0xf0, 0x01, 0x2c


	//----- nvinfo : EIATTR_SPARSE_MMA_MASK
	.align		4
.L_314:
        /*0018*/ 	.byte	0x03, 0x50
        /*001a*/ 	.short	0x0000


	//----- nvinfo : EIATTR_MAXREG_COUNT
	.align		4
        /*001c*/ 	.byte	0x03, 0x1b
        /*001e*/ 	.short	0x00a8


	//----- nvinfo : EIATTR_MERCURY_ISA_VERSION
	.align		4
        /*0020*/ 	.byte	0x03, 0x5f
        /*0022*/ 	.short	0x0101


	//----- nvinfo : EIATTR_VRC_CTA_INIT_COUNT
	.align		4
        /*0024*/ 	.byte	0x02, 0x4a
	.zero		1
	.zero		1


	//----- nvinfo : EIATTR_EXIT_INSTR_OFFSETS
	.align		4
        /*0028*/ 	.byte	0x04, 0x1c
        /*002a*/ 	.short	(.L_316 - .L_315)


	//   ....[0]....
.L_315:
        /*002c*/ 	.word	0x00000010


	//----- nvinfo : EIATTR_MAX_THREADS
	.align		4
.L_316:
        /*0030*/ 	.byte	0x04, 0x05
        /*0032*/ 	.short	(.L_318 - .L_317)
.L_317:
        /*0034*/ 	.word	0x00000180
        /*0038*/ 	.word	0x00000001
        /*003c*/ 	.word	0x00000001


	//----- nvinfo : EIATTR_CBANK_PARAM_SIZE
	.align		4
.L_318:
        /*0040*/ 	.byte	0x03, 0x19
        /*0042*/ 	.short	0x0b00


	//----- nvinfo : EIATTR_PARAM_CBANK
	.align		4
        /*0044*/ 	.byte	0x04, 0x0a
        /*0046*/ 	.short	(.L_320 - .L_319)
	.align		4
.L_319:
        /*0048*/ 	.word	index@(.nv.constant0._ZN7cutlass13device_kernelIN5flash11enable_sm90INS1_16FlashAttnFwdSm90INS1_25CollectiveMainloopFwdSm90ILi2EN4cute5tupleIJNS5_1CILi1EEES8_S8_EEENS6_IJNS7_ILi64EEESA_SA_EEELi512ENS_6half_tEfNS_4arch4Sm90ELb1ELb0ELb0ELb1ELb0ELb0ELb1ELb0ELb0ELb0ELb0ELb0EEENS1_21CollectiveEpilogueFwdINS6_IJSA_NS7_ILi512EEESA_EEES9_SC_SE_Li256ELb1ELb0ELb0ELb0EEENS1_36VarlenDynamicPersistentTileSchedulerILi64ELi64ELi256ELi32ELb0ELb0ELb1ELb1ELb1ELb1EEEEEEEEEvNT_6ParamsE)
        /*004c*/ 	.short	0x0380
        /*004e*/ 	.short	0x0b00


	//----- nvinfo : EIATTR_SW_WAR
	.align		4
.L_320:
        /*0050*/ 	.byte	0x04, 0x36
        /*0052*/ 	.short	(.L_322 - .L_321)
.L_321:
        /*0054*/ 	.word	0x00000008
.L_322:


//--------------------- .nv.info._ZN7cutlass13device_kernelIN5flash11enable_sm90INS1_16FlashAttnFwdSm90INS1_25CollectiveMainloopFwdSm90ILi2EN4cute5tupleIJNS5_1CILi1EEES8_S8_EEENS6_IJNS7_ILi64EEESA_SA_EEELi512ENS_6half_tEfNS_4arch4Sm90ELb1ELb0ELb0ELb1ELb0ELb1ELb1ELb0ELb0ELb0ELb0ELb0EEENS1_21CollectiveEpilogueFwdINS6_IJSA_NS7_ILi512EEESA_EEES9_SC_SE_Li256ELb1ELb0ELb0ELb0EEENS1_36VarlenDynamicPersistentTileSchedulerILi64ELi64ELi256ELi32ELb0ELb0ELb1ELb1ELb1ELb1EEEEEEEEEvNT_6ParamsE --------------------------
	.section	.nv.info._ZN7cutlass13device_kernelIN5flash11enable_sm90INS1_16FlashAttnFwdSm90INS1_25CollectiveMainloopFwdSm90ILi2EN4cute5tupleIJNS5_1CILi1EEES8_S8_EEENS6_IJNS7_ILi64EEESA_SA_EEELi512ENS_6half_tEfNS_4arch4Sm90ELb1ELb0ELb0ELb1ELb0ELb1ELb1ELb0ELb0ELb0ELb0ELb0EEENS1_21CollectiveEpilogueFwdINS6_IJSA_NS7_ILi512EEESA_EEES9_SC_SE_Li256ELb1ELb0ELb0ELb0EEENS1_36VarlenDynamicPersistentTileSchedulerILi64ELi64ELi256ELi32ELb0ELb0ELb1ELb1ELb1ELb1EEEEEEEEEvNT_6ParamsE,"",@"SHT_CUDA_INFO"
	.sectionflags	@""
	.align	4


	//----- nvinfo : EIATTR_CUDA_API_VERSION
	.align		4
        /*0000*/ 	.byte	0x04, 0x37
        /*0002*/ 	.short	(.L_324 - .L_323)
.L_323:
        /*0004*/ 	.word	0x00000082


	//----- nvinfo : EIATTR_KPARAM_INFO
	.align		4
.L_324:
        /*0008*/ 	.byte	0x04, 0x17
        /*000a*/ 	.short	(.L_326 - .L_325)
.L_325:
        /*000c*/ 	.word	0x00000000
        /*0010*/ 	.short	0x0000
        /*0012*/ 	.short	0x0000
        /*0014*/ 	.byte	0x00, 0xf0, 0x01, 0x2c


	//----- nvinfo : EIATTR_SPARSE_MMA_MASK
	.align		4
.L_326:
        /*0018*/ 	.byte	0x03, 0x50
        /*001a*/ 	.short	0x0000


	//----- nvinfo : EIATTR_MAXREG_COUNT
	.align		4
        /*001c*/ 	.byte	0x03, 0x1b
        /*001e*/ 	.short	0x00a8


	//----- nvinfo : EIATTR_MERCURY_ISA_VERSION
	.align		4
        /*0020*/ 	.byte	0x03, 0x5f
        /*0022*/ 	.short	0x0101


	//----- nvinfo : EIATTR_VRC_CTA_INIT_COUNT
	.align		4
        /*0024*/ 	.byte	0x02, 0x4a
	.zero		1
	.zero		1


	//----- nvinfo : EIATTR_EXIT_INSTR_OFFSETS
	.align		4
        /*0028*/ 	.byte	0x04, 0x1c
        /*002a*/ 	.short	(.L_328 - .L_327)


	//   ....[0]....
.L_327:
        /*002c*/ 	.word	0x00000010


	//----- nvinfo : EIATTR_MAX_THREADS
	.align		4
.L_328:
        /*0030*/ 	.byte	0x04, 0x05
        /*0032*/ 	.short	(.L_330 - .L_329)
.L_329:
        /*0034*/ 	.word	0x00000180
        /*0038*/ 	.word	0x00000001
        /*003c*/ 	.word	0x00000001


	//----- nvinfo : EIATTR_CBANK_PARAM_SIZE
	.align		4
.L_330:
        /*0040*/ 	.byte	0x03, 0x19
        /*0042*/ 	.short	0x0b00


	//----- nvinfo : EIATTR_PARAM_CBANK
	.align		4
        /*0044*/ 	.byte	0x04, 0x0a
        /*0046*/ 	.short	(.L_332 - .L_331)
	.align		4
.L_331:
        /*0048*/ 	.word	index@(.nv.constant0._ZN7cutlass13device_kernelIN5flash11enable_sm90INS1_16FlashAttnFwdSm90INS1_25CollectiveMainloopFwdSm90ILi2EN4cute5tupleIJNS5_1CILi1EEES8_S8_EEENS6_IJNS7_ILi64EEESA_SA_EEELi512ENS_6half_tEfNS_4arch4Sm90ELb1ELb0ELb0ELb1ELb0ELb1ELb1ELb0ELb0ELb0ELb0ELb0EEENS1_21CollectiveEpilogueFwdINS6_IJSA_NS7_ILi512EEESA_EEES9_SC_SE_Li256ELb1ELb0ELb0ELb0EEENS1_36VarlenDynamicPersistentTileSchedulerILi64ELi64ELi256ELi32ELb0ELb0ELb1ELb1ELb1ELb1EEEEEEEEEvNT_6ParamsE)
        /*004c*/ 	.short	0x0380
        /*004e*/ 	.short	0x0b00


	//----- nvinfo : EIATTR_SW_WAR
	.align		4
.L_332:
        /*0050*/ 	.byte	0x04, 0x36
        /*0052*/ 	.short	(.L_334 - .L_333)
.L_333:
        /*0054*/ 	.word	0x00000008
.L_334:


//--------------------- .nv.callgraph             --------------------------
	.section	.nv.callgraph,"",@"SHT_CUDA_CALLGRAPH"
	.align	4
	.sectionentsize	8
	.align		4
        /*0000*/ 	.word	0x00000000
	.align		4
        /*0004*/ 	.word	0xffffffff
	.align		4
        /*0008*/ 	.word	0x00000000
	.align		4
        /*000c*/ 	.word	0xfffffffe
	.align		4
        /*0010*/ 	.word	0x00000000
	.align		4
        /*0014*/ 	.word	0xfffffffd
	.align		4
        /*0018*/ 	.word	0x00000000
	.align		4
        /*001c*/ 	.word	0xfffffffc


//--------------------- .nv.constant4             --------------------------
	.section	.nv.constant4,"a",@progbits
	.align	8
	.align		8
.nv.constant4:
        /*0000*/ 	.dword	_ZN69_INTERNAL_5d5e14de_33_flash_fwd_hdim64_512_fp16_sm90_cu_ceb34e2a_34134cuda3std3__45__cpo5beginE
	.align		8
        /*0008*/ 	.dword	_ZN69_INTERNAL_5d5e14de_33_flash_fwd_hdim64_512_fp16_sm90_cu_ceb34e2a_34134cuda3std3__45__cpo3endE
	.align		8
        /*0010*/ 	.dword	_ZN69_INTERNAL_5d5e14de_33_flash_fwd_hdim64_512_fp16_sm90_cu_ceb34e2a_34134cuda3std3__45__cpo6cbeginE
	.align		8
        /*0018*/ 	.dword	_ZN69_INTERNAL_5d5e14de_33_flash_fwd_hdim64_512_fp16_sm90_cu_ceb34e2a_34134cuda3std3__45__cpo4cendE
	.align		8
        /*0020*/ 	.dword	_ZN69_INTERNAL_5d5e14de_33_flash_fwd_hdim64_512_fp16_sm90_cu_ceb34e2a_34134cuda3std3__471_GLOBAL__N__5d5e14de_33_flash_fwd_hdim64_512_fp16_sm90_cu_ceb34e2a_34136ignoreE
	.align		8
        /*0028*/ 	.dword	_ZN69_INTERNAL_5d5e14de_33_flash_fwd_hdim64_512_fp16_sm90_cu_ceb34e2a_34134cuda3std3__419piecewise_constructE
	.align		8
        /*0030*/ 	.dword	_ZN69_INTERNAL_5d5e14de_33_flash_fwd_hdim64_512_fp16_sm90_cu_ceb34e2a_34134cuda3std3__48in_placeE
	.align		8
        /*0038*/ 	.dword	_ZN69_INTERNAL_5d5e14de_33_flash_fwd_hdim64_512_fp16_sm90_cu_ceb34e2a_34134cuda3std6ranges3__45__cpo4swapE
	.align		8
        /*0040*/ 	.dword	_ZN69_INTERNAL_5d5e14de_33_flash_fwd_hdim64_512_fp16_sm90_cu_ceb34e2a_34134cuda3std6ranges3__45__cpo9iter_moveE
	.align		8
        /*0048*/ 	.dword	_ZN69_INTERNAL_5d5e14de_33_flash_fwd_hdim64_512_fp16_sm90_cu_ceb34e2a_34134cute7productE
	.align		8
        /*0050*/ 	.dword	_ZN69_INTERNAL_5d5e14de_33_flash_fwd_hdim64_512_fp16_sm90_cu_ceb34e2a_34134cute1_E


//--------------------- .text._ZN7cutlass13device_kernelIN5flash11enable_sm90INS1_16FlashAttnFwdSm90INS1_25CollectiveMainloopFwdSm90ILi2EN4cute5tupleIJNS5_1CILi1EEES8_S8_EEENS6_IJNS7_ILi64EEESA_SA_EEELi512ENS_6half_tEfNS_4arch4Sm90ELb0ELb0ELb0ELb0ELb0ELb0ELb0ELb0ELb0ELb0ELb0ELb0EEENS1_21CollectiveEpilogueFwdINS6_IJSA_NS7_ILi512EEESA_EEES9_SC_SE_Li256ELb0ELb0ELb0ELb0EEENS1_29StaticPersistentTileSchedulerILb0EEEEEEEEEvNT_6ParamsE --------------------------
	.section	.text._ZN7cutlass13device_kernelIN5flash11enable_sm90INS1_16FlashAttnFwdSm90INS1_25CollectiveMainloopFwdSm90ILi2EN4cute5tupleIJNS5_1CILi1EEES8_S8_EEENS6_IJNS7_ILi64EEESA_SA_EEELi512ENS_6half_tEfNS_4arch4Sm90ELb0ELb0ELb0ELb0ELb0ELb0ELb0ELb0ELb0ELb0ELb0ELb0EEENS1_21CollectiveEpilogueFwdINS6_IJSA_NS7_ILi512EEESA_EEES9_SC_SE_Li256ELb0ELb0ELb0ELb0EEENS1_29StaticPersistentTileSchedulerILb0EEEEEEEEEvNT_6ParamsE,"ax",@progbits
	.align	128
.text._ZN7cutlass13device_kernelIN5flash11enable_sm90INS1_16FlashAttnFwdSm90INS1_25CollectiveMainloopFwdSm90ILi2EN4cute5tupleIJNS5_1CILi1EEES8_S8_EEENS6_IJNS7_ILi64EEESA_SA_EEELi512ENS_6half_tEfNS_4arch4Sm90ELb0ELb0ELb0ELb0ELb0ELb0ELb0ELb0ELb0ELb0ELb0ELb0EEENS1_21CollectiveEpilogueFwdINS6_IJSA_NS7_ILi512EEESA_EEES9_SC_SE_Li256ELb0ELb0ELb0ELb0EEENS1_29StaticPersistentTileSchedulerILb0EEEEEEEEEvNT_6ParamsE:
        .type           _ZN7cutlass13device_kernelIN5flash11enable_sm90INS1_16FlashAttnFwdSm90INS1_25CollectiveMainloopFwdSm90ILi2EN4cute5tupleIJNS5_1CILi1EEES8_S8_EEENS6_IJNS7_ILi64EEESA_SA_EEELi512ENS_6half_tEfNS_4arch4Sm90ELb0ELb0ELb0ELb0ELb0ELb0ELb0ELb0ELb0ELb0ELb0ELb0EEENS1_21CollectiveEpilogueFwdINS6_IJSA_NS7_ILi512EEESA_EEES9_SC_SE_Li256ELb0ELb0ELb0ELb0EEENS1_29StaticPersistentTileSchedulerILb0EEEEEEEEEvNT_6ParamsE,@function
        .size           _ZN7cutlass13device_kernelIN5flash11enable_sm90INS1_16FlashAttnFwdSm90INS1_25CollectiveMainloopFwdSm90ILi2EN4cute5tupleIJNS5_1CILi1EEES8_S8_EEENS6_IJNS7_ILi64EEESA_SA_EEELi512ENS_6half_tEfNS_4arch4Sm90ELb0ELb0ELb0ELb0ELb0ELb0ELb0ELb0ELb0ELb0ELb0ELb0EEENS1_21CollectiveEpilogueFwdINS6_IJSA_NS7_ILi512EEESA_EEES9_SC_SE_Li256ELb0ELb0ELb0ELb0EEENS1_29StaticPersistentTileSchedulerILb0EEEEEEEEEvNT_6ParamsE,(.L_x_18 - _ZN7cutlass13device_kernelIN5flash11enable_sm90INS1_16FlashAttnFwdSm90INS1_25CollectiveMainloopFwdSm90ILi2EN4cute5tupleIJNS5_1CILi1EEES8_S8_EEENS6_IJNS7_ILi64EEESA_SA_EEELi512ENS_6half_tEfNS_4arch4Sm90ELb0ELb0ELb0ELb0ELb0ELb0ELb0ELb0ELb0ELb0ELb0ELb0EEENS1_21CollectiveEpilogueFwdINS6_IJSA_NS7_ILi512EEESA_EEES9_SC_SE_Li256ELb0ELb0ELb0ELb0EEENS1_29StaticPersistentTileSchedulerILb0EEEEEEEEEvNT_6ParamsE)
        .other          _ZN7cutlass13device_kernelIN5flash11enable_sm90INS1_16FlashAttnFwdSm90INS1_25CollectiveMainloopFwdSm90ILi2EN4cute5tupleIJNS5_1CILi1EEES8_S8_EEENS6_IJNS7_ILi64EEESA_SA_EEELi512ENS_6half_tEfNS_4arch4Sm90ELb0ELb0ELb0ELb0ELb0ELb0ELb0ELb0ELb0ELb0ELb0ELb0EEENS1_21CollectiveEpilogueFwdINS6_IJSA_NS7_ILi512EEESA_EEES9_SC_SE_Li256ELb0ELb0ELb0ELb0EEENS1_29StaticPersistentTileSchedulerILb0EEEEEEEEEvNT_6ParamsE,@"STO_CUDA_ENTRY STV_DEFAULT"
_ZN7cutlass13device_kernelIN5flash11enable_sm90INS1_16FlashAttnFwdSm90INS1_25CollectiveMainloopFwdSm90ILi2EN4cute5tupleIJNS5_1CILi1EEES8_S8_EEENS6_IJNS7_ILi64EEESA_SA_EEELi512ENS_6half_tEfNS_4arch4Sm90ELb0ELb0ELb0ELb0ELb0ELb0ELb0ELb0ELb0ELb0ELb0ELb0EEENS1_21CollectiveEpilogueFwdINS6_IJSA_NS7_ILi512EEESA_EEES9_SC_SE_Li256ELb0ELb0ELb0ELb0EEENS1_29StaticPersistentTileSchedulerILb0EEEEEEEEEvNT_6ParamsE:
[----:B------:R-:W-:Y:S01]  /*0000*/  LDC R1, c[0x0][0x37c] ;  /* 0x0000df00ff017b82 */ /* 0x000fe20000000800 */
[----:B------:R-:W-:Y:S05]  /*0010*/  EXIT ;  /* 0x000000000000794d */ /* 0x000fea0003800000 */
.L_x_0:
[----:B------:R-:W-:-:S00]  /*0020*/  BRA `(.L_x_0) ;  /* 0xfffffffc00fc7947 */ /* 0x000fc0000383ffff */
[----:B------:R-:W-:-:S00]  /*0030*/  NOP ;  /* 0x0000000000007918 */ /* 0x000fc00000000000 */
        /* <DEDUP_REMOVED lines=12> */
.L_x_18:


//--------------------- .text._ZN7cutlass13device_kernelIN5flash11enable_sm90INS1_16FlashAttnFwdSm90INS1_25CollectiveMainloopFwdSm90ILi2EN4cute5tupleIJNS5_1CILi1EEES8_S8_EEENS6_IJNS7_ILi64EEESA_SA_EEELi512ENS_6half_tEfNS_4arch4Sm90ELb0ELb0ELb0ELb0ELb0ELb0ELb1ELb0ELb0ELb0ELb0ELb0EEENS1_21CollectiveEpilogueFwdINS6_IJSA_NS7_ILi512EEESA_EEES9_SC_SE_Li256ELb0ELb0ELb0ELb0EEENS1_29StaticPersistentTileSchedulerILb0EEEEEEEEEvNT_6ParamsE --------------------------
	.section	.text._ZN7cutlass13device_kernelIN5flash11enable_sm90INS1_16FlashAttnFwdSm90INS1_25CollectiveMainloopFwdSm90ILi2EN4cute5tupleIJNS5_1CILi1EEES8_S8_EEENS6_IJNS7_ILi64EEESA_SA_EEELi512ENS_6half_tEfNS_4arch4Sm90ELb0ELb0ELb0ELb0ELb0ELb0ELb1ELb0ELb0ELb0ELb0ELb0EEENS1_21CollectiveEpilogueFwdINS6_IJSA_NS7_ILi512EEESA_EEES9_SC_SE_Li256ELb0ELb0ELb0ELb0EEENS1_29StaticPersistentTileSchedulerILb0EEEEEEEEEvNT_6ParamsE,"ax",@progbits
	.align	128
.text._ZN7cutlass13device_kernelIN5flash11enable_sm90INS1_16FlashAttnFwdSm90INS1_25CollectiveMainloopFwdSm90ILi2EN4cute5tupleIJNS5_1CILi1EEES8_S8_EEENS6_IJNS7_ILi64EEESA_SA_EEELi512ENS_6half_tEfNS_4arch4Sm90ELb0ELb0ELb0ELb0ELb0ELb0ELb1ELb0ELb0ELb0ELb0ELb0EEENS1_21CollectiveEpilogueFwdINS6_IJSA_NS7_ILi512EEESA_EEES9_SC_SE_Li256ELb0ELb0ELb0ELb0EEENS1_29StaticPersistentTileSchedulerILb0EEEEEEEEEvNT_6ParamsE:
        .type           _ZN7cutlass13device_kernelIN5flash11enable_sm90INS1_16FlashAttnFwdSm90INS1_25CollectiveMainloopFwdSm90ILi2EN4cute5tupleIJNS5_1CILi1EEES8_S8_EEENS6_IJNS7_ILi64EEESA_SA_EEELi512ENS_6half_tEfNS_4arch4Sm90ELb0ELb0ELb0ELb0ELb0ELb0ELb1ELb0ELb0ELb0ELb0ELb0EEENS1_21CollectiveEpilogueFwdINS6_IJSA_NS7_ILi512EEESA_EEES9_SC_SE_Li256ELb0ELb0ELb0ELb0EEENS1_29StaticPersistentTileSchedulerILb0EEEEEEEEEvNT_6ParamsE,@function
        .size           _ZN7cutlass13device_kernelIN5flash11enable_sm90INS1_16FlashAttnFwdSm90INS1_25CollectiveMainloopFwdSm90ILi2EN4cute5tupleIJNS5_1CILi1EEES8_S8_EEENS6_IJNS7_ILi64EEESA_SA_EEELi512ENS_6half_tEfNS_4arch4Sm90ELb0ELb0ELb0ELb0ELb0ELb0ELb1ELb0ELb0ELb0ELb0ELb0EEENS1_21CollectiveEpilogueFwdINS6_IJSA_NS7_ILi512EEESA_EEES9_SC_SE_Li256ELb0ELb0ELb0ELb0EEENS1_29StaticPersistentTileSchedulerILb0EEEEEEEEEvNT_6ParamsE,(.L_x_19 - _ZN7cutlass13device_kernelIN5flash11enable_sm90INS1_16FlashAttnFwdSm90INS1_25CollectiveMainloopFwdSm90ILi2EN4cute5tupleIJNS5_1CILi1EEES8_S8_EEENS6_IJNS7_ILi64EEESA_SA_EEELi512ENS_6half_tEfNS_4arch4Sm90ELb0ELb0ELb0ELb0ELb0ELb0ELb1ELb0ELb0ELb0ELb0ELb0EEENS1_21CollectiveEpilogueFwdINS6_IJSA_NS7_ILi512EEESA_EEES9_SC_SE_Li256ELb0ELb0ELb0ELb0EEENS1_29StaticPersistentTileSchedulerILb0EEEEEEEEEvNT_6ParamsE)
        .other          _ZN7cutlass13device_kernelIN5flash11enable_sm90INS1_16FlashAttnFwdSm90INS1_25CollectiveMainloopFwdSm90ILi2EN4cute5tupleIJNS5_1CILi1EEES8_S8_EEENS6_IJNS7_ILi64EEESA_SA_EEELi512ENS_6half_tEfNS_4arch4Sm90ELb0ELb0ELb0ELb0ELb0ELb0ELb1ELb0ELb0ELb0ELb0ELb0EEENS1_21CollectiveEpilogueFwdINS6_IJSA_NS7_ILi512EEESA_EEES9_SC_SE_Li256ELb0ELb0ELb0ELb0EEENS1_29StaticPersistentTileSchedulerILb0EEEEEEEEEvNT_6ParamsE,@"STO_CUDA_ENTRY STV_DEFAULT"
_ZN7cutlass13device_kernelIN5flash11enable_sm90INS1_16FlashAttnFwdSm90INS1_25CollectiveMainloopFwdSm90ILi2EN4cute5tupleIJNS5_1CILi1EEES8_S8_EEENS6_IJNS7_ILi64EEESA_SA_EEELi512ENS_6half_tEfNS_4arch4Sm90ELb0ELb0ELb0ELb0ELb0ELb0ELb1ELb0ELb0ELb0ELb0ELb0EEENS1_21CollectiveEpilogueFwdINS6_IJSA_NS7_ILi512EEESA_EEES9_SC_SE_Li256ELb0ELb0ELb0ELb0EEENS1_29StaticPersistentTileSchedulerILb0EEEEEEEEEvNT_6ParamsE:
[----:B------:R-:W-:Y:S01]  /*0000*/  LDC R1, c[0x0][0x37c] ;  /* 0x0000df00ff017b82 */ /* 0x000fe20000000800 */
[----:B------:R-:W-:Y:S05]  /*0010*/  EXIT ;  /* 0x000000000000794d */ /* 0x000fea0003800000 */
.L_x_1:
        /* <DEDUP_REMOVED lines=14> */
.L_x_19:


//--------------------- .text._ZN7cutlass13device_kernelIN5flash11enable_sm90INS1_16FlashAttnFwdSm90INS1_25CollectiveMainloopFwdSm90ILi2EN4cute5tupleIJNS5_1CILi1EEES8_S8_EEENS6_IJNS7_ILi64EEESA_SA_EEELi512ENS_6half_tEfNS_4arch4Sm90ELb0ELb0ELb0ELb1ELb0ELb0ELb0ELb0ELb0ELb0ELb0ELb0EEENS1_21CollectiveEpilogueFwdINS6_IJSA_NS7_ILi512EEESA_EEES9_SC_SE_Li256ELb1ELb0ELb0ELb0EEENS1_36VarlenDynamicPersistentTileSchedulerILi64ELi64ELi256ELi32ELb0ELb0ELb1ELb0ELb1ELb1EEEEEEEEEvNT_6ParamsE --------------------------
	.section	.text._ZN7cutlass13device_kernelIN5flash11enable_sm90INS1_16FlashAttnFwdSm90INS1_25CollectiveMainloopFwdSm90ILi2EN4cute5tupleIJNS5_1CILi1EEES8_S8_EEENS6_IJNS7_ILi64EEESA_SA_EEELi512ENS_6half_tEfNS_4arch4Sm90ELb0ELb0ELb0ELb1ELb0ELb0ELb0ELb0ELb0ELb0ELb0ELb0EEENS1_21CollectiveEpilogueFwdINS6_IJSA_NS7_ILi512EEESA_EEES9_SC_SE_Li256ELb1ELb0ELb0ELb0EEENS1_36VarlenDynamicPersistentTileSchedulerILi64ELi64ELi256ELi32ELb0ELb0ELb1ELb0ELb1ELb1EEEEEEEEEvNT_6ParamsE,"ax",@progbits
	.align	128
.text._ZN7cutlass13device_kernelIN5flash11enable_sm90INS1_16FlashAttnFwdSm90INS1_25CollectiveMainloopFwdSm90ILi2EN4cute5tupleIJNS5_1CILi1EEES8_S8_EEENS6_IJNS7_ILi64EEESA_SA_EEELi512ENS_6half_tEfNS_4arch4Sm90ELb0ELb0ELb0ELb1ELb0ELb0ELb0ELb0ELb0ELb0ELb0ELb0EEENS1_21CollectiveEpilogueFwdINS6_IJSA_NS7_ILi512EEESA_EEES9_SC_SE_Li256ELb1ELb0ELb0ELb0EEENS1_36VarlenDynamicPersistentTileSchedulerILi64ELi64ELi256ELi32ELb0ELb0ELb1ELb0ELb1ELb1EEEEEEEEEvNT_6ParamsE:
        .type           _ZN7cutlass13device_kernelIN5flash11enable_sm90INS1_16FlashAttnFwdSm90INS1_25CollectiveMainloopFwdSm90ILi2EN4cute5tupleIJNS5_1CILi1EEES8_S8_EEENS6_IJNS7_ILi64EEESA_SA_EEELi512ENS_6half_tEfNS_4arch4Sm90ELb0ELb0ELb0ELb1ELb0ELb0ELb0ELb0ELb0ELb0ELb0ELb0EEENS1_21CollectiveEpilogueFwdINS6_IJSA_NS7_ILi512EEESA_EEES9_SC_SE_Li256ELb1ELb0ELb0ELb0EEENS1_36VarlenDynamicPersistentTileSchedulerILi64ELi64ELi256ELi32ELb0ELb0ELb1ELb0ELb1ELb1EEEEEEEEEvNT_6ParamsE,@function
        .size           _ZN7cutlass13device_kernelIN5flash11enable_sm90INS1_16FlashAttnFwdSm90INS1_25CollectiveMainloopFwdSm90ILi2EN4cute5tupleIJNS5_1CILi1EEES8_S8_EEENS6_IJNS7_ILi64EEESA_SA_EEELi512ENS_6half_tEfNS_4arch4Sm90ELb0ELb0ELb0ELb1ELb0ELb0ELb0ELb0ELb0ELb0ELb0ELb0EEENS1_21CollectiveEpilogueFwdINS6_IJSA_NS7_ILi512EEESA_EEES9_SC_SE_Li256ELb1ELb0ELb0ELb0EEENS1_36VarlenDynamicPersistentTileSchedulerILi64ELi64ELi256ELi32ELb0ELb0ELb1ELb0ELb1ELb1EEEEEEEEEvNT_6ParamsE,(.L_x_20 - _ZN7cutlass13device_kernelIN5flash11enable_sm90INS1_16FlashAttnFwdSm90INS1_25CollectiveMainloopFwdSm90ILi2EN4cute5tupleIJNS5_1CILi1EEES8_S8_EEENS6_IJNS7_ILi64EEESA_SA_EEELi512ENS_6half_tEfNS_4arch4Sm90ELb0ELb0ELb0ELb1ELb0ELb0ELb0ELb0ELb0ELb0ELb0ELb0EEENS1_21CollectiveEpilogueFwdINS6_IJSA_NS7_ILi512EEESA_EEES9_SC_SE_Li256ELb1ELb0ELb0ELb0EEENS1_36VarlenDynamicPersistentTileSchedulerILi64ELi64ELi256ELi32ELb0ELb0ELb1ELb0ELb1ELb1EEEEEEEEEvNT_6ParamsE)
        .other          _ZN7cutlass13device_kernelIN5flash11enable_sm90INS1_16FlashAttnFwdSm90INS1_25CollectiveMainloopFwdSm90ILi2EN4cute5tupleIJNS5_1CILi1EEES8_S8_EEENS6_IJNS7_ILi64EEESA_SA_EEELi512ENS_6half_tEfNS_4arch4Sm90ELb0ELb0ELb0ELb1ELb0ELb0ELb0ELb0ELb0ELb0ELb0ELb0EEENS1_21CollectiveEpilogueFwdINS6_IJSA_NS7_ILi512EEESA_EEES9_SC_SE_Li256ELb1ELb0ELb0ELb0EEENS1_36VarlenDynamicPersistentTileSchedulerILi64ELi64ELi256ELi32ELb0ELb0ELb1ELb0ELb1ELb1EEEEEEEEEvNT_6ParamsE,@"STO_CUDA_ENTRY STV_DEFAULT"
_ZN7cutlass13device_kernelIN5flash11enable_sm90INS1_16FlashAttnFwdSm90INS1_25CollectiveMainloopFwdSm90ILi2EN4cute5tupleIJNS5_1CILi1EEES8_S8_EEENS6_IJNS7_ILi64EEESA_SA_EEELi512ENS_6half_tEfNS_4arch4Sm90ELb0ELb0ELb0ELb1ELb0ELb0ELb0ELb0ELb0ELb0ELb0ELb0EEENS1_21CollectiveEpilogueFwdINS6_IJSA_NS7_ILi512EEESA_EEES9_SC_SE_Li256ELb1ELb0ELb0ELb0EEENS1_36VarlenDynamicPersistentTileSchedulerILi64ELi64ELi256ELi32ELb0ELb0ELb1ELb0ELb1ELb1EEEEEEEEEvNT_6ParamsE:
[----:B------:R-:W-:Y:S01]  /*0000*/  LDC R1, c[0x0][0x37c] ;  /* 0x0000df00ff017b82 */ /* 0x000fe20000000800 */
[----:B------:R-:W-:Y:S05]  /*0010*/  EXIT ;  /* 0x000000000000794d */ /* 0x000fea0003800000 */
.L_x_2:
        /* <DEDUP_REMOVED lines=14> */
.L_x_20:


//--------------------- .text._ZN7cutlass13device_kernelIN5flash11enable_sm90INS1_16FlashAttnFwdSm90INS1_25CollectiveMainloopFwdSm90ILi2EN4cute5tupleIJNS5_1CILi1EEES8_S8_EEENS6_IJNS7_ILi64EEESA_SA_EEELi512ENS_6half_tEfNS_4arch4Sm90ELb0ELb0ELb0ELb1ELb0ELb1ELb0ELb0ELb0ELb0ELb0ELb0EEENS1_21CollectiveEpilogueFwdINS6_IJSA_NS7_ILi512EEESA_EEES9_SC_SE_Li256ELb1ELb0ELb0ELb0EEENS1_36VarlenDynamicPersistentTileSchedulerILi64ELi64ELi256ELi32ELb0ELb0ELb1ELb0ELb1ELb1EEEEEEEEEvNT_6ParamsE --------------------------
	.section	.text._ZN7cutlass13device_kernelIN5flash11enable_sm90INS1_16FlashAttnFwdSm90INS1_25CollectiveMainloopFwdSm90ILi2EN4cute5tupleIJNS5_1CILi1EEES8_S8_EEENS6_IJNS7_ILi64EEESA_SA_EEELi512ENS_6half_tEfNS_4arch4Sm90ELb0ELb0ELb0ELb1ELb0ELb1ELb0ELb0ELb0ELb0ELb0ELb0EEENS1_21CollectiveEpilogueFwdINS6_IJSA_NS7_ILi512EEESA_EEES9_SC_SE_Li256ELb1ELb0ELb0ELb0EEENS1_36VarlenDynamicPersistentTileSchedulerILi64ELi64ELi256ELi32ELb0ELb0ELb1ELb0ELb1ELb1EEEEEEEEEvNT_6ParamsE,"ax",@progbits
	.align	128
.text._ZN7cutlass13device_kernelIN5flash11enable_sm90INS1_16FlashAttnFwdSm90INS1_25CollectiveMainloopFwdSm90ILi2EN4cute5tupleIJNS5_1CILi1EEES8_S8_EEENS6_IJNS7_ILi64EEESA_SA_EEELi512ENS_6half_tEfNS_4arch4Sm90ELb0ELb0ELb0ELb1ELb0ELb1ELb0ELb0ELb0ELb0ELb0ELb0EEENS1_21CollectiveEpilogueFwdINS6_IJSA_NS7_ILi512EEESA_EEES9_SC_SE_Li256ELb1ELb0ELb0ELb0EEENS1_36VarlenDynamicPersistentTileSchedulerILi64ELi64ELi256ELi32ELb0ELb0ELb1ELb0ELb1ELb1EEEEEEEEEvNT_6ParamsE:
        .type           _ZN7cutlass13device_kernelIN5flash11enable_sm90INS1_16FlashAttnFwdSm90INS1_25CollectiveMainloopFwdSm90ILi2EN4cute5tupleIJNS5_1CILi1EEES8_S8_EEENS6_IJNS7_ILi64EEESA_SA_EEELi512ENS_6half_tEfNS_4arch4Sm90ELb0ELb0ELb0ELb1ELb0ELb1ELb0ELb0ELb0ELb0ELb0ELb0EEENS1_21CollectiveEpilogueFwdINS6_IJSA_NS7_ILi512EEESA_EEES9_SC_SE_Li256ELb1ELb0ELb0ELb0EEENS1_36VarlenDynamicPersistentTileSchedulerILi64ELi64ELi256ELi32ELb0ELb0ELb1ELb0ELb1ELb1EEEEEEEEEvNT_6ParamsE,@function
        .size           _ZN7cutlass13device_kernelIN5flash11enable_sm90INS1_16FlashAttnFwdSm90INS1_25CollectiveMainloopFwdSm90ILi2EN4cute5tupleIJNS5_1CILi1EEES8_S8_EEENS6_IJNS7_ILi64EEESA_SA_EEELi512ENS_6half_tEfNS_4arch4Sm90ELb0ELb0ELb0ELb1ELb0ELb1ELb0ELb0ELb0ELb0ELb0ELb0EEENS1_21CollectiveEpilogueFwdINS6_IJSA_NS7_ILi512EEESA_EEES9_SC_SE_Li256ELb1ELb0ELb0ELb0EEENS1_36VarlenDynamicPersistentTileSchedulerILi64ELi64ELi256ELi32ELb0ELb0ELb1ELb0ELb1ELb1EEEEEEEEEvNT_6ParamsE,(.L_x_21 - _ZN7cutlass13device_kernelIN5flash11enable_sm90INS1_16FlashAttnFwdSm90INS1_25CollectiveMainloopFwdSm90ILi2EN4cute5tupleIJNS5_1CILi1EEES8_S8_EEENS6_IJNS7_ILi64EEESA_SA_EEELi512ENS_6half_tEfNS_4arch4Sm90ELb0ELb0ELb0ELb1ELb0ELb1ELb0ELb0ELb0ELb0ELb0ELb0EEENS1_21CollectiveEpilogueFwdINS6_IJSA_NS7_ILi512EEESA_EEES9_SC_SE_Li256ELb1ELb0ELb0ELb0EEENS1_36VarlenDynamicPersistentTileSchedulerILi64ELi64ELi256ELi32ELb0ELb0ELb1ELb0ELb1ELb1EEEEEEEEEvNT_6ParamsE)
        .other          _ZN7cutlass13device_kernelIN5flash11enable_sm90INS1_16FlashAttnFwdSm90INS1_25CollectiveMainloopFwdSm90ILi2EN4cute5tupleIJNS5_1CILi1EEES8_S8_EEENS6_IJNS7_ILi64EEESA_SA_EEELi512ENS_6half_tEfNS_4arch4Sm90ELb0ELb0ELb0ELb1ELb0ELb1ELb0ELb0ELb0ELb0ELb0ELb0EEENS1_21CollectiveEpilogueFwdINS6_IJSA_NS7_ILi512EEESA_EEES9_SC_SE_Li256ELb1ELb0ELb0ELb0EEENS1_36VarlenDynamicPersistentTileSchedulerILi64ELi64ELi256ELi32ELb0ELb0ELb1ELb0ELb1ELb1EEEEEEEEEvNT_6ParamsE,@"STO_CUDA_ENTRY STV_DEFAULT"
_ZN7cutlass13device_kernelIN5flash11enable_sm90INS1_16FlashAttnFwdSm90INS1_25CollectiveMainloopFwdSm90ILi2EN4cute5tupleIJNS5_1CILi1EEES8_S8_EEENS6_IJNS7_ILi64EEESA_SA_EEELi512ENS_6half_tEfNS_4arch4Sm90ELb0ELb0ELb0ELb1ELb0ELb1ELb0ELb0ELb0ELb0ELb0ELb0EEENS1_21CollectiveEpilogueFwdINS6_IJSA_NS7_ILi512EEESA_EEES9_SC_SE_Li256ELb1ELb0ELb0ELb0EEENS1_36VarlenDynamicPersistentTileSchedulerILi64ELi64ELi256ELi32ELb0ELb0ELb1ELb0ELb1ELb1EEEEEEEEEvNT_6ParamsE:
[----:B------:R-:W-:Y:S01]  /*0000*/  LDC R1, c[0x0][0x37c] ;  /* 0x0000df00ff017b82 */ /* 0x000fe20000000800 */
[----:B------:R-:W-:Y:S05]  /*0010*/  EXIT ;  /* 0x000000000000794d */ /* 0x000fea0003800000 */
.L_x_3:
        /* <DEDUP_REMOVED lines=14> */
.L_x_21:


//--------------------- .text._ZN7cutlass13device_kernelIN5flash11enable_sm90INS1_16FlashAttnFwdSm90INS1_25CollectiveMainloopFwdSm90ILi2EN4cute5tupleIJNS5_1CILi1EEES8_S8_EEENS6_IJNS7_ILi64EEESA_SA_EEELi512ENS_6half_tEfNS_4arch4Sm90ELb0ELb0ELb0ELb1ELb0ELb0ELb1ELb0ELb0ELb0ELb0ELb0EEENS1_21CollectiveEpilogueFwdINS6_IJSA_NS7_ILi512EEESA_EEES9_SC_SE_Li256ELb1ELb0ELb0ELb0EEENS1_36VarlenDynamicPersistentTileSchedulerILi64ELi64ELi256ELi32ELb0ELb0ELb1ELb0ELb1ELb1EEEEEEEEEvNT_6ParamsE --------------------------
	.section	.text._ZN7cutlass13device_kernelIN5flash11enable_sm90INS1_16FlashAttnFwdSm90INS1_25CollectiveMainloopFwdSm90ILi2EN4cute5tupleIJNS5_1CILi1EEES8_S8_EEENS6_IJNS7_ILi64EEESA_SA_EEELi512ENS_6half_tEfNS_4arch4Sm90ELb0ELb0ELb0ELb1ELb0ELb0ELb1ELb0ELb0ELb0ELb0ELb0EEENS1_21CollectiveEpilogueFwdINS6_IJSA_NS7_ILi512EEESA_EEES9_SC_SE_Li256ELb1ELb0ELb0ELb0EEENS1_36VarlenDynamicPersistentTileSchedulerILi64ELi64ELi256ELi32ELb0ELb0ELb1ELb0ELb1ELb1EEEEEEEEEvNT_6ParamsE,"ax",@progbits
	.align	128
.text._ZN7cutlass13device_kernelIN5flash11enable_sm90INS1_16FlashAttnFwdSm90INS1_25CollectiveMainloopFwdSm90ILi2EN4cute5tupleIJNS5_1CILi1EEES8_S8_EEENS6_IJNS7_ILi64EEESA_SA_EEELi512ENS_6half_tEfNS_4arch4Sm90ELb0ELb0ELb0ELb1ELb0ELb0ELb1ELb0ELb0ELb0ELb0ELb0EEENS1_21CollectiveEpilogueFwdINS6_IJSA_NS7_ILi512EEESA_EEES9_SC_SE_Li256ELb1ELb0ELb0ELb0EEENS1_36VarlenDynamicPersistentTileSchedulerILi64ELi64ELi256ELi32ELb0ELb0ELb1ELb0ELb1ELb1EEEEEEEEEvNT_6ParamsE:
        .type           _ZN7cutlass13device_kernelIN5flash11enable_sm90INS1_16FlashAttnFwdSm90INS1_25CollectiveMainloopFwdSm90ILi2EN4cute5tupleIJNS5_1CILi1EEES8_S8_EEENS6_IJNS7_ILi64EEESA_SA_EEELi512ENS_6half_tEfNS_4arch4Sm90ELb0ELb0ELb0ELb1ELb0ELb0ELb1ELb0ELb0ELb0ELb0ELb0EEENS1_21CollectiveEpilogueFwdINS6_IJSA_NS7_ILi512EEESA_EEES9_SC_SE_Li256ELb1ELb0ELb0ELb0EEENS1_36VarlenDynamicPersistentTileSchedulerILi64ELi64ELi256ELi32ELb0ELb0ELb1ELb0ELb1ELb1EEEEEEEEEvNT_6ParamsE,@function
        .size           _ZN7cutlass13device_kernelIN5flash11enable_sm90INS1_16FlashAttnFwdSm90INS1_25CollectiveMainloopFwdSm90ILi2EN4cute5tupleIJNS5_1CILi1EEES8_S8_EEENS6_IJNS7_ILi64EEESA_SA_EEELi512ENS_6half_tEfNS_4arch4Sm90ELb0ELb0ELb0ELb1ELb0ELb0ELb1ELb0ELb0ELb0ELb0ELb0EEENS1_21CollectiveEpilogueFwdINS6_IJSA_NS7_ILi512EEESA_EEES9_SC_SE_Li256ELb1ELb0ELb0ELb0EEENS1_36VarlenDynamicPersistentTileSchedulerILi64ELi64ELi256ELi32ELb0ELb0ELb1ELb0ELb1ELb1EEEEEEEEEvNT_6ParamsE,(.L_x_22 - _ZN7cutlass13device_kernelIN5flash11enable_sm90INS1_16FlashAttnFwdSm90INS1_25CollectiveMainloopFwdSm90ILi2EN4cute5tupleIJNS5_1CILi1EEES8_S8_EEENS6_IJNS7_ILi64EEESA_SA_EEELi512ENS_6half_tEfNS_4arch4Sm90ELb0ELb0ELb0ELb1ELb0ELb0ELb1ELb0ELb0ELb0ELb0ELb0EEENS1_21CollectiveEpilogueFwdINS6_IJSA_NS7_ILi512EEESA_EEES9_SC_SE_Li256ELb1ELb0ELb0ELb0EEENS1_36VarlenDynamicPersistentTileSchedulerILi64ELi64ELi256ELi32ELb0ELb0ELb1ELb0ELb1ELb1EEEEEEEEEvNT_6ParamsE)
        .other          _ZN7cutlass13device_kernelIN5flash11enable_sm90INS1_16FlashAttnFwdSm90INS1_25CollectiveMainloopFwdSm90ILi2EN4cute5tupleIJNS5_1CILi1EEES8_S8_EEENS6_IJNS7_ILi64EEESA_SA_EEELi512ENS_6half_tEfNS_4arch4Sm90ELb0ELb0ELb0ELb1ELb0ELb0ELb1ELb0ELb0ELb0ELb0ELb0EEENS1_21CollectiveEpilogueFwdINS6_IJSA_NS7_ILi512EEESA_EEES9_SC_SE_Li256ELb1ELb0ELb0ELb0EEENS1_36VarlenDynamicPersistentTileSchedulerILi64ELi64ELi256ELi32ELb0ELb0ELb1ELb0ELb1ELb1EEEEEEEEEvNT_6ParamsE,@"STO_CUDA_ENTRY STV_DEFAULT"
_ZN7cutlass13device_kernelIN5flash11enable_sm90INS1_16FlashAttnFwdSm90INS1_25CollectiveMainloopFwdSm90ILi2EN4cute5tupleIJNS5_1CILi1EEES8_S8_EEENS6_IJNS7_ILi64EEESA_SA_EEELi512ENS_6half_tEfNS_4arch4Sm90ELb0ELb0ELb0ELb1ELb0ELb0ELb1ELb0ELb0ELb0ELb0ELb0EEENS1_21CollectiveEpilogueFwdINS6_IJSA_NS7_ILi512EEESA_EEES9_SC_SE_Li256ELb1ELb0ELb0ELb0EEENS1_36VarlenDynamicPersistentTileSchedulerILi64ELi64ELi256ELi32ELb0ELb0ELb1ELb0ELb1ELb1EEEEEEEEEvNT_6ParamsE:
[----:B------:R-:W-:Y:S01]  /*0000*/  LDC R1, c[0x0][0x37c] ;  /* 0x0000df00ff017b82 */ /* 0x000fe20000000800 */
[----:B------:R-:W-:Y:S05]  /*0010*/  EXIT ;  /* 0x000000000000794d */ /* 0x000fea0003800000 */
.L_x_4:
        /* <DEDUP_REMOVED lines=14> */
.L_x_22:


//--------------------- .text._ZN7cutlass13device_kernelIN5flash11enable_sm90INS1_16FlashAttnFwdSm90INS1_25CollectiveMainloopFwdSm90ILi2EN4cute5tupleIJNS5_1CILi1EEES8_S8_EEENS6_IJNS7_ILi64EEESA_SA_EEELi512ENS_6half_tEfNS_4arch4Sm90ELb0ELb0ELb0ELb1ELb0ELb1ELb1ELb0ELb0ELb0ELb0ELb0EEENS1_21CollectiveEpilogueFwdINS6_IJSA_NS7_ILi512EEESA_EEES9_SC_SE_Li256ELb1ELb0ELb0ELb0EEENS1_36VarlenDynamicPersistentTileSchedulerILi64ELi64ELi256ELi32ELb0ELb0ELb1ELb0ELb1ELb1EEEEEEEEEvNT_6ParamsE --------------------------
	.section	.text._ZN7cutlass13device_kernelIN5flash11enable_sm90INS1_16FlashAttnFwdSm90INS1_25CollectiveMainloopFwdSm90ILi2EN4cute5tupleIJNS5_1CILi1EEES8_S8_EEENS6_IJNS7_ILi64EEESA_SA_EEELi512ENS_6half_tEfNS_4arch4Sm90ELb0ELb0ELb0ELb1ELb0ELb1ELb1ELb0ELb0ELb0ELb0ELb0EEENS1_21CollectiveEpilogueFwdINS6_IJSA_NS7_ILi512EEESA_EEES9_SC_SE_Li256ELb1ELb0ELb0ELb0EEENS1_36VarlenDynamicPersistentTileSchedulerILi64ELi64ELi256ELi32ELb0ELb0ELb1ELb0ELb1ELb1EEEEEEEEEvNT_6ParamsE,"ax",@progbits
	.align	128
.text._ZN7cutlass13device_kernelIN5flash11enable_sm90INS1_16FlashAttnFwdSm90INS1_25CollectiveMainloopFwdSm90ILi2EN4cute5tupleIJNS5_1CILi1EEES8_S8_EEENS6_IJNS7_ILi64EEESA_SA_EEELi512ENS_6half_tEfNS_4arch4Sm90ELb0ELb0ELb0ELb1ELb0ELb1ELb1ELb0ELb0ELb0ELb0ELb0EEENS1_21CollectiveEpilogueFwdINS6_IJSA_NS7_ILi512EEESA_EEES9_SC_SE_Li256ELb1ELb0ELb0ELb0EEENS1_36VarlenDynamicPersistentTileSchedulerILi64ELi64ELi256ELi32ELb0ELb0ELb1ELb0ELb1ELb1EEEEEEEEEvNT_6ParamsE:
        .type           _ZN7cutlass13device_kernelIN5flash11enable_sm90INS1_16FlashAttnFwdSm90INS1_25CollectiveMainloopFwdSm90ILi2EN4cute5tupleIJNS5_1CILi1EEES8_S8_EEENS6_IJNS7_ILi64EEESA_SA_EEELi512ENS_6half_tEfNS_4arch4Sm90ELb0ELb0ELb0ELb1ELb0ELb1ELb1ELb0ELb0ELb0ELb0ELb0EEENS1_21CollectiveEpilogueFwdINS6_IJSA_NS7_ILi512EEESA_EEES9_SC_SE_Li256ELb1ELb0ELb0ELb0EEENS1_36VarlenDynamicPersistentTileSchedulerILi64ELi64ELi256ELi32ELb0ELb0ELb1ELb0ELb1ELb1EEEEEEEEEvNT_6ParamsE,@function
        .size           _ZN7cutlass13device_kernelIN5flash11enable_sm90INS1_16FlashAttnFwdSm90INS1_25CollectiveMainloopFwdSm90ILi2EN4cute5tupleIJNS5_1CILi1EEES8_S8_EEENS6_IJNS7_ILi64EEESA_SA_EEELi512ENS_6half_tEfNS_4arch4Sm90ELb0ELb0ELb0ELb1ELb0ELb1ELb1ELb0ELb0ELb0ELb0ELb0EEENS1_21CollectiveEpilogueFwdINS6_IJSA_NS7_ILi512EEESA_EEES9_SC_SE_Li256ELb1ELb0ELb0ELb0EEENS1_36VarlenDynamicPersistentTileSchedulerILi64ELi64ELi256ELi32ELb0ELb0ELb1ELb0ELb1ELb1EEEEEEEEEvNT_6ParamsE,(.L_x_23 - _ZN7cutlass13device_kernelIN5flash11enable_sm90INS1_16FlashAttnFwdSm90INS1_25CollectiveMainloopFwdSm90ILi2EN4cute5tupleIJNS5_1CILi1EEES8_S8_EEENS6_IJNS7_ILi64EEESA_SA_EEELi512ENS_6half_tEfNS_4arch4Sm90ELb0ELb0ELb0ELb1ELb0ELb1ELb1ELb0ELb0ELb0ELb0ELb0EEENS1_21CollectiveEpilogueFwdINS6_IJSA_NS7_ILi512EEESA_EEES9_SC_SE_Li256ELb1ELb0ELb0ELb0EEENS1_36VarlenDynamicPersistentTileSchedulerILi64ELi64ELi256ELi32ELb0ELb0ELb1ELb0ELb1ELb1EEEEEEEEEvNT_6ParamsE)
        .other          _ZN7cutlass13device_kernelIN5flash11enable_sm90INS1_16FlashAttnFwdSm90INS1_25CollectiveMainloopFwdSm90ILi2EN4cute5tupleIJNS5_1CILi1EEES8_S8_EEENS6_IJNS7_ILi64EEESA_SA_EEELi512ENS_6half_tEfNS_4arch4Sm90ELb0ELb0ELb0ELb1ELb0ELb1ELb1ELb0ELb0ELb0ELb0ELb0EEENS1_21CollectiveEpilogueFwdINS6_IJSA_NS7_ILi512EEESA_EEES9_SC_SE_Li256ELb1ELb0ELb0ELb0EEENS1_36VarlenDynamicPersistentTileSchedulerILi64ELi64ELi256ELi32ELb0ELb0ELb1ELb0ELb1ELb1EEEEEEEEEvNT_6ParamsE,@"STO_CUDA_ENTRY STV_DEFAULT"
_ZN7cutlass13device_kernelIN5flash11enable_sm90INS1_16FlashAttnFwdSm90INS1_25CollectiveMainloopFwdSm90ILi2EN4cute5tupleIJNS5_1CILi1EEES8_S8_EEENS6_IJNS7_ILi64EEESA_SA_EEELi512ENS_6half_tEfNS_4arch4Sm90ELb0ELb0ELb0ELb1ELb0ELb1ELb1ELb0ELb0ELb0ELb0ELb0EEENS1_21CollectiveEpilogueFwdINS6_IJSA_NS7_ILi512EEESA_EEES9_SC_SE_Li256ELb1ELb0ELb0ELb0EEENS1_36VarlenDynamicPersistentTileSchedulerILi64ELi64ELi256ELi32ELb0ELb0ELb1ELb0ELb1ELb1EEEEEEEEEvNT_6ParamsE:
[----:B------:R-:W-:Y:S01]  /*0000*/  LDC R1, c[0x0][0x37c] ;  /* 0x0000df00ff017b82 */ /* 0x000fe20000000800 */
[----:B------:R-:W-:Y:S05]  /*0010*/  EXIT ;  /* 0x000000000000794d */ /* 0x000fea0003800000 */
.L_x_5:
        /* <DEDUP_REMOVED lines=14> */
.L_x_23:


//--------------------- .text._ZN7cutlass13device_kernelIN5flash11enable_sm90INS1_16FlashAttnFwdSm90INS1_25CollectiveMainloopFwdSm90ILi2EN4cute5tupleIJNS5_1CILi1EEES8_S8_EEENS6_IJNS7_ILi64EEESA_SA_EEELi512ENS_6half_tEfNS_4arch4Sm90ELb0ELb1ELb0ELb0ELb0ELb0ELb0ELb0ELb0ELb0ELb0ELb0EEENS1_21CollectiveEpilogueFwdINS6_IJSA_NS7_ILi512EEESA_EEES9_SC_SE_Li256ELb0ELb0ELb0ELb0EEENS1_30DynamicPersistentTileSchedulerILi256ELi32ELb0ELb0ELb1EEEEEEEEEvNT_6ParamsE --------------------------
	.section	.text._ZN7cutlass13device_kernelIN5flash11enable_sm90INS1_16FlashAttnFwdSm90INS1_25CollectiveMainloopFwdSm90ILi2EN4cute5tupleIJNS5_1CILi1EEES8_S8_EEENS6_IJNS7_ILi64EEESA_SA_EEELi512ENS_6half_tEfNS_4arch4Sm90ELb0ELb1ELb0ELb0ELb0ELb0ELb0ELb0ELb0ELb0ELb0ELb0EEENS1_21CollectiveEpilogueFwdINS6_IJSA_NS7_ILi512EEESA_EEES9_SC_SE_Li256ELb0ELb0ELb0ELb0EEENS1_30DynamicPersistentTileSchedulerILi256ELi32ELb0ELb0ELb1EEEEEEEEEvNT_6ParamsE,"ax",@progbits
	.align	128
.text._ZN7cutlass13device_kernelIN5flash11enable_sm90INS1_16FlashAttnFwdSm90INS1_25CollectiveMainloopFwdSm90ILi2EN4cute5tupleIJNS5_1CILi1EEES8_S8_EEENS6_IJNS7_ILi64EEESA_SA_EEELi512ENS_6half_tEfNS_4arch4Sm90ELb0ELb1ELb0ELb0ELb0ELb0ELb0ELb0ELb0ELb0ELb0ELb0EEENS1_21CollectiveEpilogueFwdINS6_IJSA_NS7_ILi512EEESA_EEES9_SC_SE_Li256ELb0ELb0ELb0ELb0EEENS1_30DynamicPersistentTileSchedulerILi256ELi32ELb0ELb0ELb1EEEEEEEEEvNT_6ParamsE:
        .type           _ZN7cutlass13device_kernelIN5flash11enable_sm90INS1_16FlashAttnFwdSm90INS1_25CollectiveMainloopFwdSm90ILi2EN4cute5tupleIJNS5_1CILi1EEES8_S8_EEENS6_IJNS7_ILi64EEESA_SA_EEELi512ENS_6half_tEfNS_4arch4Sm90ELb0ELb1ELb0ELb0ELb0ELb0ELb0ELb0ELb0ELb0ELb0ELb0EEENS1_21CollectiveEpilogueFwdINS6_IJSA_NS7_ILi512EEESA_EEES9_SC_SE_Li256ELb0ELb0ELb0ELb0EEENS1_30DynamicPersistentTileSchedulerILi256ELi32ELb0ELb0ELb1EEEEEEEEEvNT_6ParamsE,@function
        .size           _ZN7cutlass13device_kernelIN5flash11enable_sm90INS1_16FlashAttnFwdSm90INS1_25CollectiveMainloopFwdSm90ILi2EN4cute5tupleIJNS5_1CILi1EEES8_S8_EEENS6_IJNS7_ILi64EEESA_SA_EEELi512ENS_6half_tEfNS_4arch4Sm90ELb0ELb1ELb0ELb0ELb0ELb0ELb0ELb0ELb0ELb0ELb0ELb0EEENS1_21CollectiveEpilogueFwdINS6_IJSA_NS7_ILi512EEESA_EEES9_SC_SE_Li256ELb0ELb0ELb0ELb0EEENS1_30DynamicPersistentTileSchedulerILi256ELi32ELb0ELb0ELb1EEEEEEEEEvNT_6ParamsE,(.L_x_24 - _ZN7cutlass13device_kernelIN5flash11enable_sm90INS1_16FlashAttnFwdSm90INS1_25CollectiveMainloopFwdSm90ILi2EN4cute5tupleIJNS5_1CILi1EEES8_S8_EEENS6_IJNS7_ILi64EEESA_SA_EEELi512ENS_6half_tEfNS_4arch4Sm90ELb0ELb1ELb0ELb0ELb0ELb0ELb0ELb0ELb0ELb0ELb0ELb0EEENS1_21CollectiveEpilogueFwdINS6_IJSA_NS7_ILi512EEESA_EEES9_SC_SE_Li256ELb0ELb0ELb0ELb0EEENS1_30DynamicPersistentTileSchedulerILi256ELi32ELb0ELb0ELb1EEEEEEEEEvNT_6ParamsE)
        .other          _ZN7cutlass13device_kernelIN5flash11enable_sm90INS1_16FlashAttnFwdSm90INS1_25CollectiveMainloopFwdSm90ILi2EN4cute5tupleIJNS5_1CILi1EEES8_S8_EEENS6_IJNS7_ILi64EEESA_SA_EEELi512ENS_6half_tEfNS_4arch4Sm90ELb0ELb1ELb0ELb0ELb0ELb0ELb0ELb0ELb0ELb0ELb0ELb0EEENS1_21CollectiveEpilogueFwdINS6_IJSA_NS7_ILi512EEESA_EEES9_SC_SE_Li256ELb0ELb0ELb0ELb0EEENS1_30DynamicPersistentTileSchedulerILi256ELi32ELb0ELb0ELb1EEEEEEEEEvNT_6ParamsE,@"STO_CUDA_ENTRY STV_DEFAULT"
_ZN7cutlass13device_kernelIN5flash11enable_sm90INS1_16FlashAttnFwdSm90INS1_25CollectiveMainloopFwdSm90ILi2EN4cute5tupleIJNS5_1CILi1EEES8_S8_EEENS6_IJNS7_ILi64EEESA_SA_EEELi512ENS_6half_tEfNS_4arch4Sm90ELb0ELb1ELb0ELb0ELb0ELb0ELb0ELb0ELb0ELb0ELb0ELb0EEENS1_21CollectiveEpilogueFwdINS6_IJSA_NS7_ILi512EEESA_EEES9_SC_SE_Li256ELb0ELb0ELb0ELb0EEENS1_30DynamicPersistentTileSchedulerILi256ELi32ELb0ELb0ELb1EEEEEEEEEvNT_6ParamsE:
[----:B------:R-:W-:Y:S01]  /*0000*/  LDC R1, c[0x0][0x37c] ;  /* 0x0000df00ff017b82 */ /* 0x000fe20000000800 */
[----:B------:R-:W-:Y:S05]  /*0010*/  EXIT ;  /* 0x000000000000794d */ /* 0x000fea0003800000 */
.L_x_6:
        /* <DEDUP_REMOVED lines=14> */
.L_x_24:


//--------------------- .text._ZN7cutlass13device_kernelIN5flash11enable_sm90INS1_16FlashAttnFwdSm90INS1_25CollectiveMainloopFwdSm90ILi2EN4cute5tupleIJNS5_1CILi1EEES8_S8_EEENS6_IJNS7_ILi64EEESA_SA_EEELi512ENS_6half_tEfNS_4arch4Sm90ELb0ELb1ELb0ELb0ELb0ELb0ELb1ELb0ELb0ELb0ELb0ELb0EEENS1_21CollectiveEpilogueFwdINS6_IJSA_NS7_ILi512EEESA_EEES9_SC_SE_Li256ELb0ELb0ELb0ELb0EEENS1_30DynamicPersistentTileSchedulerILi256ELi32ELb0ELb0ELb1EEEEEEEEEvNT_6ParamsE --------------------------
	.section	.text._ZN7cutlass13device_kernelIN5flash11enable_sm90INS1_16FlashAttnFwdSm90INS1_25CollectiveMainloopFwdSm90ILi2EN4cute5tupleIJNS5_1CILi1EEES8_S8_EEENS6_IJNS7_ILi64EEESA_SA_EEELi512ENS_6half_tEfNS_4arch4Sm90ELb0ELb1ELb0ELb0ELb0ELb0ELb1ELb0ELb0ELb0ELb0ELb0EEENS1_21CollectiveEpilogueFwdINS6_IJSA_NS7_ILi512EEESA_EEES9_SC_SE_Li256ELb0ELb0ELb0ELb0EEENS1_30DynamicPersistentTileSchedulerILi256ELi32ELb0ELb0ELb1EEEEEEEEEvNT_6ParamsE,"ax",@progbits
	.align	128
.text._ZN7cutlass13device_kernelIN5flash11enable_sm90INS1_16FlashAttnFwdSm90INS1_25CollectiveMainloopFwdSm90ILi2EN4cute5tupleIJNS5_1CILi1EEES8_S8_EEENS6_IJNS7_ILi64EEESA_SA_EEELi512ENS_6half_tEfNS_4arch4Sm90ELb0ELb1ELb0ELb0ELb0ELb0ELb1ELb0ELb0ELb0ELb0ELb0EEENS1_21CollectiveEpilogueFwdINS6_IJSA_NS7_ILi512EEESA_EEES9_SC_SE_Li256ELb0ELb0ELb0ELb0EEENS1_30DynamicPersistentTileSchedulerILi256ELi32ELb0ELb0ELb1EEEEEEEEEvNT_6ParamsE:
        .type           _ZN7cutlass13device_kernelIN5flash11enable_sm90INS1_16FlashAttnFwdSm90INS1_25CollectiveMainloopFwdSm90ILi2EN4cute5tupleIJNS5_1CILi1EEES8_S8_EEENS6_IJNS7_ILi64EEESA_SA_EEELi512ENS_6half_tEfNS_4arch4Sm90ELb0ELb1ELb0ELb0ELb0ELb0ELb1ELb0ELb0ELb0ELb0ELb0EEENS1_21CollectiveEpilogueFwdINS6_IJSA_NS7_ILi512EEESA_EEES9_SC_SE_Li256ELb0ELb0ELb0ELb0EEENS1_30DynamicPersistentTileSchedulerILi256ELi32ELb0ELb0ELb1EEEEEEEEEvNT_6ParamsE,@function
        .size           _ZN7cutlass13device_kernelIN5flash11enable_sm90INS1_16FlashAttnFwdSm90INS1_25CollectiveMainloopFwdSm90ILi2EN4cute5tupleIJNS5_1CILi1EEES8_S8_EEENS6_IJNS7_ILi64EEESA_SA_EEELi512ENS_6half_tEfNS_4arch4Sm90ELb0ELb1ELb0ELb0ELb0ELb0ELb1ELb0ELb0ELb0ELb0ELb0EEENS1_21CollectiveEpilogueFwdINS6_IJSA_NS7_ILi512EEESA_EEES9_SC_SE_Li256ELb0ELb0ELb0ELb0EEENS1_30DynamicPersistentTileSchedulerILi256ELi32ELb0ELb0ELb1EEEEEEEEEvNT_6ParamsE,(.L_x_25 - _ZN7cutlass13device_kernelIN5flash11enable_sm90INS1_16FlashAttnFwdSm90INS1_25CollectiveMainloopFwdSm90ILi2EN4cute5tupleIJNS5_1CILi1EEES8_S8_EEENS6_IJNS7_ILi64EEESA_SA_EEELi512ENS_6half_tEfNS_4arch4Sm90ELb0ELb1ELb0ELb0ELb0ELb0ELb1ELb0ELb0ELb0ELb0ELb0EEENS1_21CollectiveEpilogueFwdINS6_IJSA_NS7_ILi512EEESA_EEES9_SC_SE_Li256ELb0ELb0ELb0ELb0EEENS1_30DynamicPersistentTileSchedulerILi256ELi32ELb0ELb0ELb1EEEEEEEEEvNT_6ParamsE)
        .other          _ZN7cutlass13device_kernelIN5flash11enable_sm90INS1_16FlashAttnFwdSm90INS1_25CollectiveMainloopFwdSm90ILi2EN4cute5tupleIJNS5_1CILi1EEES8_S8_EEENS6_IJNS7_ILi64EEESA_SA_EEELi512ENS_6half_tEfNS_4arch4Sm90ELb0ELb1ELb0ELb0ELb0ELb0ELb1ELb0ELb0ELb0ELb0ELb0EEENS1_21CollectiveEpilogueFwdINS6_IJSA_NS7_ILi512EEESA_EEES9_SC_SE_Li256ELb0ELb0ELb0ELb0EEENS1_30DynamicPersistentTileSchedulerILi256ELi32ELb0ELb0ELb1EEEEEEEEEvNT_6ParamsE,@"STO_CUDA_ENTRY STV_DEFAULT"
_ZN7cutlass13device_kernelIN5flash11enable_sm90INS1_16FlashAttnFwdSm90INS1_25CollectiveMainloopFwdSm90ILi2EN4cute5tupleIJNS5_1CILi1EEES8_S8_EEENS6_IJNS7_ILi64EEESA_SA_EEELi512ENS_6half_tEfNS_4arch4Sm90ELb0ELb1ELb0ELb0ELb0ELb0ELb1ELb0ELb0ELb0ELb0ELb0EEENS1_21CollectiveEpilogueFwdINS6_IJSA_NS7_ILi512EEESA_EEES9_SC_SE_Li256ELb0ELb0ELb0ELb0EEENS1_30DynamicPersistentTileSchedulerILi256ELi32ELb0ELb0ELb1EEEEEEEEEvNT_6ParamsE:
[----:B------:R-:W-:Y:S01]  /*0000*/  LDC R1, c[0x0][0x37c] ;  /* 0x0000df00ff017b82 */ /* 0x000fe20000000800 */
[----:B------:R-:W-:Y:S05]  /*0010*/  EXIT ;  /* 0x000000000000794d */ /* 0x000fea0003800000 */
.L_x_7:
        /* <DEDUP_REMOVED lines=14> */
.L_x_25:


//--------------------- .text._ZN7cutlass13device_kernelIN5flash11enable_sm90INS1_16FlashAttnFwdSm90INS1_25CollectiveMainloopFwdSm90ILi2EN4cute5tupleIJNS5_1CILi1EEES8_S8_EEENS6_IJNS7_ILi64EEESA_SA_EEELi512ENS_6half_tEfNS_4arch4Sm90ELb0ELb1ELb0ELb1ELb0ELb0ELb0ELb0ELb0ELb0ELb0ELb0EEENS1_21CollectiveEpilogueFwdINS6_IJSA_NS7_ILi512EEESA_EEES9_SC_SE_Li256ELb1ELb0ELb0ELb0EEENS1_36VarlenDynamicPersistentTileSchedulerILi64ELi64ELi256ELi32ELb0ELb0ELb1ELb1ELb0ELb1EEEEEEEEEvNT_6ParamsE --------------------------
	.section	.text._ZN7cutlass13device_kernelIN5flash11enable_sm90INS1_16FlashAttnFwdSm90INS1_25CollectiveMainloopFwdSm90ILi2EN4cute5tupleIJNS5_1CILi1EEES8_S8_EEENS6_IJNS7_ILi64EEESA_SA_EEELi512ENS_6half_tEfNS_4arch4Sm90ELb0ELb1ELb0ELb1ELb0ELb0ELb0ELb0ELb0ELb0ELb0ELb0EEENS1_21CollectiveEpilogueFwdINS6_IJSA_NS7_ILi512EEESA_EEES9_SC_SE_Li256ELb1ELb0ELb0ELb0EEENS1_36VarlenDynamicPersistentTileSchedulerILi64ELi64ELi256ELi32ELb0ELb0ELb1ELb1ELb0ELb1EEEEEEEEEvNT_6ParamsE,"ax",@progbits
	.align	128
.text._ZN7cutlass13device_kernelIN5flash11enable_sm90INS1_16FlashAttnFwdSm90INS1_25CollectiveMainloopFwdSm90ILi2EN4cute5tupleIJNS5_1CILi1EEES8_S8_EEENS6_IJNS7_ILi64EEESA_SA_EEELi512ENS_6half_tEfNS_4arch4Sm90ELb0ELb1ELb0ELb1ELb0ELb0ELb0ELb0ELb0ELb0ELb0ELb0EEENS1_21CollectiveEpilogueFwdINS6_IJSA_NS7_ILi512EEESA_EEES9_SC_SE_Li256ELb1ELb0ELb0ELb0EEENS1_36VarlenDynamicPersistentTileSchedulerILi64ELi64ELi256ELi32ELb0ELb0ELb1ELb1ELb0ELb1EEEEEEEEEvNT_6ParamsE:
        .type           _ZN7cutlass13device_kernelIN5flash11enable_sm90INS1_16FlashAttnFwdSm90INS1_25CollectiveMainloopFwdSm90ILi2EN4cute5tupleIJNS5_1CILi1EEES8_S8_EEENS6_IJNS7_ILi64EEESA_SA_EEELi512ENS_6half_tEfNS_4arch4Sm90ELb0ELb1ELb0ELb1ELb0ELb0ELb0ELb0ELb0ELb0ELb0ELb0EEENS1_21CollectiveEpilogueFwdINS6_IJSA_NS7_ILi512EEESA_EEES9_SC_SE_Li256ELb1ELb0ELb0ELb0EEENS1_36VarlenDynamicPersistentTileSchedulerILi64ELi64ELi256ELi32ELb0ELb0ELb1ELb1ELb0ELb1EEEEEEEEEvNT_6ParamsE,@function
        .size           _ZN7cutlass13device_kernelIN5flash11enable_sm90INS1_16FlashAttnFwdSm90INS1_25CollectiveMainloopFwdSm90ILi2EN4cute5tupleIJNS5_1CILi1EEES8_S8_EEENS6_IJNS7_ILi64EEESA_SA_EEELi512ENS_6half_tEfNS_4arch4Sm90ELb0ELb1ELb0ELb1ELb0ELb0ELb0ELb0ELb0ELb0ELb0ELb0EEENS1_21CollectiveEpilogueFwdINS6_IJSA_NS7_ILi512EEESA_EEES9_SC_SE_Li256ELb1ELb0ELb0ELb0EEENS1_36VarlenDynamicPersistentTileSchedulerILi64ELi64ELi256ELi32ELb0ELb0ELb1ELb1ELb0ELb1EEEEEEEEEvNT_6ParamsE,(.L_x_26 - _ZN7cutlass13device_kernelIN5flash11enable_sm90INS1_16FlashAttnFwdSm90INS1_25CollectiveMainloopFwdSm90ILi2EN4cute5tupleIJNS5_1CILi1EEES8_S8_EEENS6_IJNS7_ILi64EEESA_SA_EEELi512ENS_6half_tEfNS_4arch4Sm90ELb0ELb1ELb0ELb1ELb0ELb0ELb0ELb0ELb0ELb0ELb0ELb0EEENS1_21CollectiveEpilogueFwdINS6_IJSA_NS7_ILi512EEESA_EEES9_SC_SE_Li256ELb1ELb0ELb0ELb0EEENS1_36VarlenDynamicPersistentTileSchedulerILi64ELi64ELi256ELi32ELb0ELb0ELb1ELb1ELb0ELb1EEEEEEEEEvNT_6ParamsE)
        .other          _ZN7cutlass13device_kernelIN5flash11enable_sm90INS1_16FlashAttnFwdSm90INS1_25CollectiveMainloopFwdSm90ILi2EN4cute5tupleIJNS5_1CILi1EEES8_S8_EEENS6_IJNS7_ILi64EEESA_SA_EEELi512ENS_6half_tEfNS_4arch4Sm90ELb0ELb1ELb0ELb1ELb0ELb0ELb0ELb0ELb0ELb0ELb0ELb0EEENS1_21CollectiveEpilogueFwdINS6_IJSA_NS7_ILi512EEESA_EEES9_SC_SE_Li256ELb1ELb0ELb0ELb0EEENS1_36VarlenDynamicPersistentTileSchedulerILi64ELi64ELi256ELi32ELb0ELb0ELb1ELb1ELb0ELb1EEEEEEEEEvNT_6ParamsE,@"STO_CUDA_ENTRY STV_DEFAULT"
_ZN7cutlass13device_kernelIN5flash11enable_sm90INS1_16FlashAttnFwdSm90INS1_25CollectiveMainloopFwdSm90ILi2EN4cute5tupleIJNS5_1CILi1EEES8_S8_EEENS6_IJNS7_ILi64EEESA_SA_EEELi512ENS_6half_tEfNS_4arch4Sm90ELb0ELb1ELb0ELb1ELb0ELb0ELb0ELb0ELb0ELb0ELb0ELb0EEENS1_21CollectiveEpilogueFwdINS6_IJSA_NS7_ILi512EEESA_EEES9_SC_SE_Li256ELb1ELb0ELb0ELb0EEENS1_36VarlenDynamicPersistentTileSchedulerILi64ELi64ELi256ELi32ELb0ELb0ELb1ELb1ELb0ELb1EEEEEEEEEvNT_6ParamsE:
[----:B------:R-:W-:Y:S01]  /*0000*/  LDC R1, c[0x0][0x37c] ;  /* 0x0000df00ff017b82 */ /* 0x000fe20000000800 */
[----:B------:R-:W-:Y:S05]  /*0010*/  EXIT ;  /* 0x000000000000794d */ /* 0x000fea0003800000 */
.L_x_8:
        /* <DEDUP_REMOVED lines=14> */
.L_x_26:


//--------------------- .text._ZN7cutlass13device_kernelIN5flash11enable_sm90INS1_16FlashAttnFwdSm90INS1_25CollectiveMainloopFwdSm90ILi2EN4cute5tupleIJNS5_1CILi1EEES8_S8_EEENS6_IJNS7_ILi64EEESA_SA_EEELi512ENS_6half_tEfNS_4arch4Sm90ELb0ELb1ELb0ELb1ELb0ELb1ELb0ELb0ELb0ELb0ELb0ELb0EEENS1_21CollectiveEpilogueFwdINS6_IJSA_NS7_ILi512EEESA_EEES9_SC_SE_Li256ELb1ELb0ELb0ELb0EEENS1_36VarlenDynamicPersistentTileSchedulerILi64ELi64ELi256ELi32ELb0ELb0ELb1ELb1ELb0ELb1EEEEEEEEEvNT_6ParamsE --------------------------
	.section	.text._ZN7cutlass13device_kernelIN5flash11enable_sm90INS1_16FlashAttnFwdSm90INS1_25CollectiveMainloopFwdSm90ILi2EN4cute5tupleIJNS5_1CILi1EEES8_S8_EEENS6_IJNS7_ILi64EEESA_SA_EEELi512ENS_6half_tEfNS_4arch4Sm90ELb0ELb1ELb0ELb1ELb0ELb1ELb0ELb0ELb0ELb0ELb0ELb0EEENS1_21CollectiveEpilogueFwdINS6_IJSA_NS7_ILi512EEESA_EEES9_SC_SE_Li256ELb1ELb0ELb0ELb0EEENS1_36VarlenDynamicPersistentTileSchedulerILi64ELi64ELi256ELi32ELb0ELb0ELb1ELb1ELb0ELb1EEEEEEEEEvNT_6ParamsE,"ax",@progbits
	.align	128
.text._ZN7cutlass13device_kernelIN5flash11enable_sm90INS1_16FlashAttnFwdSm90INS1_25CollectiveMainloopFwdSm90ILi2EN4cute5tupleIJNS5_1CILi1EEES8_S8_EEENS6_IJNS7_ILi64EEESA_SA_EEELi512ENS_6half_tEfNS_4arch4Sm90ELb0ELb1ELb0ELb1ELb0ELb1ELb0ELb0ELb0ELb0ELb0ELb0EEENS1_21CollectiveEpilogueFwdINS6_IJSA_NS7_ILi512EEESA_EEES9_SC_SE_Li256ELb1ELb0ELb0ELb0EEENS1_36VarlenDynamicPersistentTileSchedulerILi64ELi64ELi256ELi32ELb0ELb0ELb1ELb1ELb0ELb1EEEEEEEEEvNT_6ParamsE:
        .type           _ZN7cutlass13device_kernelIN5flash11enable_sm90INS1_16FlashAttnFwdSm90INS1_25CollectiveMainloopFwdSm90ILi2EN4cute5tupleIJNS5_1CILi1EEES8_S8_EEENS6_IJNS7_ILi64EEESA_SA_EEELi512ENS_6half_tEfNS_4arch4Sm90ELb0ELb1ELb0ELb1ELb0ELb1ELb0ELb0ELb0ELb0ELb0ELb0EEENS1_21CollectiveEpilogueFwdINS6_IJSA_NS7_ILi512EEESA_EEES9_SC_SE_Li256ELb1ELb0ELb0ELb0EEENS1_36VarlenDynamicPersistentTileSchedulerILi64ELi64ELi256ELi32ELb0ELb0ELb1ELb1ELb0ELb1EEEEEEEEEvNT_6ParamsE,@function
        .size           _ZN7cutlass13device_kernelIN5flash11enable_sm90INS1_16FlashAttnFwdSm90INS1_25CollectiveMainloopFwdSm90ILi2EN4cute5tupleIJNS5_1CILi1EEES8_S8_EEENS6_IJNS7_ILi64EEESA_SA_EEELi512ENS_6half_tEfNS_4arch4Sm90ELb0ELb1ELb0ELb1ELb0ELb1ELb0ELb0ELb0ELb0ELb0ELb0EEENS1_21CollectiveEpilogueFwdINS6_IJSA_NS7_ILi512EEESA_EEES9_SC_SE_Li256ELb1ELb0ELb0ELb0EEENS1_36VarlenDynamicPersistentTileSchedulerILi64ELi64ELi256ELi32ELb0ELb0ELb1ELb1ELb0ELb1EEEEEEEEEvNT_6ParamsE,(.L_x_27 - _ZN7cutlass13device_kernelIN5flash11enable_sm90INS1_16FlashAttnFwdSm90INS1_25CollectiveMainloopFwdSm90ILi2EN4cute5tupleIJNS5_1CILi1EEES8_S8_EEENS6_IJNS7_ILi64EEESA_SA_EEELi512ENS_6half_tEfNS_4arch4Sm90ELb0ELb1ELb0ELb1ELb0ELb1ELb0ELb0ELb0ELb0ELb0ELb0EEENS1_21CollectiveEpilogueFwdINS6_IJSA_NS7_ILi512EEESA_EEES9_SC_SE_Li256ELb1ELb0ELb0ELb0EEENS1_36VarlenDynamicPersistentTileSchedulerILi64ELi64ELi256ELi32ELb0ELb0ELb1ELb1ELb0ELb1EEEEEEEEEvNT_6ParamsE)
        .other          _ZN7cutlass13device_kernelIN5flash11enable_sm90INS1_16FlashAttnFwdSm90INS1_25CollectiveMainloopFwdSm90ILi2EN4cute5tupleIJNS5_1CILi1EEES8_S8_EEENS6_IJNS7_ILi64EEESA_SA_EEELi512ENS_6half_tEfNS_4arch4Sm90ELb0ELb1ELb0ELb1ELb0ELb1ELb0ELb0ELb0ELb0ELb0ELb0EEENS1_21CollectiveEpilogueFwdINS6_IJSA_NS7_ILi512EEESA_EEES9_SC_SE_Li256ELb1ELb0ELb0ELb0EEENS1_36VarlenDynamicPersistentTileSchedulerILi64ELi64ELi256ELi32ELb0ELb0ELb1ELb1ELb0ELb1EEEEEEEEEvNT_6ParamsE,@"STO_CUDA_ENTRY STV_DEFAULT"
_ZN7cutlass13device_kernelIN5flash11enable_sm90INS1_16FlashAttnFwdSm90INS1_25CollectiveMainloopFwdSm90ILi2EN4cute5tupleIJNS5_1CILi1EEES8_S8_EEENS6_IJNS7_ILi64EEESA_SA_EEELi512ENS_6half_tEfNS_4arch4Sm90ELb0ELb1ELb0ELb1ELb0ELb1ELb0ELb0ELb0ELb0ELb0ELb0EEENS1_21CollectiveEpilogueFwdINS6_IJSA_NS7_ILi512EEESA_EEES9_SC_SE_Li256ELb1ELb0ELb0ELb0EEENS1_36VarlenDynamicPersistentTileSchedulerILi64ELi64ELi256ELi32ELb0ELb0ELb1ELb1ELb0ELb1EEEEEEEEEvNT_6ParamsE:
[----:B------:R-:W-:Y:S01]  /*0000*/  LDC R1, c[0x0][0x37c] ;  /* 0x0000df00ff017b82 */ /* 0x000fe20000000800 */
[----:B------:R-:W-:Y:S05]  /*0010*/  EXIT ;  /* 0x000000000000794d */ /* 0x000fea0003800000 */
.L_x_9:
        /* <DEDUP_REMOVED lines=14> */
.L_x_27:


//--------------------- .text._ZN7cutlass13device_kernelIN5flash11enable_sm90INS1_16FlashAttnFwdSm90INS1_25CollectiveMainloopFwdSm90ILi2EN4cute5tupleIJNS5_1CILi1EEES8_S8_EEENS6_IJNS7_ILi64EEESA_SA_EEELi512ENS_6half_tEfNS_4arch4Sm90ELb0ELb1ELb0ELb1ELb0ELb0ELb1ELb0ELb0ELb0ELb0ELb0EEENS1_21CollectiveEpilogueFwdINS6_IJSA_NS7_ILi512EEESA_EEES9_SC_SE_Li256ELb1ELb0ELb0ELb0EEENS1_36VarlenDynamicPersistentTileSchedulerILi64ELi64ELi256ELi32ELb0ELb0ELb1ELb1ELb0ELb1EEEEEEEEEvNT_6ParamsE --------------------------
	.section	.text._ZN7cutlass13device_kernelIN5flash11enable_sm90INS1_16FlashAttnFwdSm90INS1_25CollectiveMainloopFwdSm90ILi2EN4cute5tupleIJNS5_1CILi1EEES8_S8_EEENS6_IJNS7_ILi64EEESA_SA_EEELi512ENS_6half_tEfNS_4arch4Sm90ELb0ELb1ELb0ELb1ELb0ELb0ELb1ELb0ELb0ELb0ELb0ELb0EEENS1_21CollectiveEpilogueFwdINS6_IJSA_NS7_ILi512EEESA_EEES9_SC_SE_Li256ELb1ELb0ELb0ELb0EEENS1_36VarlenDynamicPersistentTileSchedulerILi64ELi64ELi256ELi32ELb0ELb0ELb1ELb1ELb0ELb1EEEEEEEEEvNT_6ParamsE,"ax",@progbits
	.align	128
.text._ZN7cutlass13device_kernelIN5flash11enable_sm90INS1_16FlashAttnFwdSm90INS1_25CollectiveMainloopFwdSm90ILi2EN4cute5tupleIJNS5_1CILi1EEES8_S8_EEENS6_IJNS7_ILi64EEESA_SA_EEELi512ENS_6half_tEfNS_4arch4Sm90ELb0ELb1ELb0ELb1ELb0ELb0ELb1ELb0ELb0ELb0ELb0ELb0EEENS1_21CollectiveEpilogueFwdINS6_IJSA_NS7_ILi512EEESA_EEES9_SC_SE_Li256ELb1ELb0ELb0ELb0EEENS1_36VarlenDynamicPersistentTileSchedulerILi64ELi64ELi256ELi32ELb0ELb0ELb1ELb1ELb0ELb1EEEEEEEEEvNT_6ParamsE:
        .type           _ZN7cutlass13device_kernelIN5flash11enable_sm90INS1_16FlashAttnFwdSm90INS1_25CollectiveMainloopFwdSm90ILi2EN4cute5tupleIJNS5_1CILi1EEES8_S8_EEENS6_IJNS7_ILi64EEESA_SA_EEELi512ENS_6half_tEfNS_4arch4Sm90ELb0ELb1ELb0ELb1ELb0ELb0ELb1ELb0ELb0ELb0ELb0ELb0EEENS1_21CollectiveEpilogueFwdINS6_IJSA_NS7_ILi512EEESA_EEES9_SC_SE_Li256ELb1ELb0ELb0ELb0EEENS1_36VarlenDynamicPersistentTileSchedulerILi64ELi64ELi256ELi32ELb0ELb0ELb1ELb1ELb0ELb1EEEEEEEEEvNT_6ParamsE,@function
        .size           _ZN7cutlass13device_kernelIN5flash11enable_sm90INS1_16FlashAttnFwdSm90INS1_25CollectiveMainloopFwdSm90ILi2EN4cute5tupleIJNS5_1CILi1EEES8_S8_EEENS6_IJNS7_ILi64EEESA_SA_EEELi512ENS_6half_tEfNS_4arch4Sm90ELb0ELb1ELb0ELb1ELb0ELb0ELb1ELb0ELb0ELb0ELb0ELb0EEENS1_21CollectiveEpilogueFwdINS6_IJSA_NS7_ILi512EEESA_EEES9_SC_SE_Li256ELb1ELb0ELb0ELb0EEENS1_36VarlenDynamicPersistentTileSchedulerILi64ELi64ELi256ELi32ELb0ELb0ELb1ELb1ELb0ELb1EEEEEEEEEvNT_6ParamsE,(.L_x_28 - _ZN7cutlass13device_kernelIN5flash11enable_sm90INS1_16FlashAttnFwdSm90INS1_25CollectiveMainloopFwdSm90ILi2EN4cute5tupleIJNS5_1CILi1EEES8_S8_EEENS6_IJNS7_ILi64EEESA_SA_EEELi512ENS_6half_tEfNS_4arch4Sm90ELb0ELb1ELb0ELb1ELb0ELb0ELb1ELb0ELb0ELb0ELb0ELb0EEENS1_21CollectiveEpilogueFwdINS6_IJSA_NS7_ILi512EEESA_EEES9_SC_SE_Li256ELb1ELb0ELb0ELb0EEENS1_36VarlenDynamicPersistentTileSchedulerILi64ELi64ELi256ELi32ELb0ELb0ELb1ELb1ELb0ELb1EEEEEEEEEvNT_6ParamsE)
        .other          _ZN7cutlass13device_kernelIN5flash11enable_sm90INS1_16FlashAttnFwdSm90INS1_25CollectiveMainloopFwdSm90ILi2EN4cute5tupleIJNS5_1CILi1EEES8_S8_EEENS6_IJNS7_ILi64EEESA_SA_EEELi512ENS_6half_tEfNS_4arch4Sm90ELb0ELb1ELb0ELb1ELb0ELb0ELb1ELb0ELb0ELb0ELb0ELb0EEENS1_21CollectiveEpilogueFwdINS6_IJSA_NS7_ILi512EEESA_EEES9_SC_SE_Li256ELb1ELb0ELb0ELb0EEENS1_36VarlenDynamicPersistentTileSchedulerILi64ELi64ELi256ELi32ELb0ELb0ELb1ELb1ELb0ELb1EEEEEEEEEvNT_6ParamsE,@"STO_CUDA_ENTRY STV_DEFAULT"
_ZN7cutlass13device_kernelIN5flash11enable_sm90INS1_16FlashAttnFwdSm90INS1_25CollectiveMainloopFwdSm90ILi2EN4cute5tupleIJNS5_1CILi1EEES8_S8_EEENS6_IJNS7_ILi64EEESA_SA_EEELi512ENS_6half_tEfNS_4arch4Sm90ELb0ELb1ELb0ELb1ELb0ELb0ELb1ELb0ELb0ELb0ELb0ELb0EEENS1_21CollectiveEpilogueFwdINS6_IJSA_NS7_ILi512EEESA_EEES9_SC_SE_Li256ELb1ELb0ELb0ELb0EEENS1_36VarlenDynamicPersistentTileSchedulerILi64ELi64ELi256ELi32ELb0ELb0ELb1ELb1ELb0ELb1EEEEEEEEEvNT_6ParamsE:
[----:B------:R-:W-:Y:S01]  /*0000*/  LDC R1, c[0x0][0x37c] ;  /* 0x0000df00ff017b82 */ /* 0x000fe20000000800 */
[----:B------:R-:W-:Y:S05]  /*0010*/  EXIT ;  /* 0x000000000000794d */ /* 0x000fea0003800000 */
.L_x_10:
        /* <DEDUP_REMOVED lines=14> */
.L_x_28:


//--------------------- .text._ZN7cutlass13device_kernelIN5flash11enable_sm90INS1_16FlashAttnFwdSm90INS1_25CollectiveMainloopFwdSm90ILi2EN4cute5tupleIJNS5_1CILi1EEES8_S8_EEENS6_IJNS7_ILi64EEESA_SA_EEELi512ENS_6half_tEfNS_4arch4Sm90ELb0ELb1ELb0ELb1ELb0ELb1ELb1ELb0ELb0ELb0ELb0ELb0EEENS1_21CollectiveEpilogueFwdINS6_IJSA_NS7_ILi512EEESA_EEES9_SC_SE_Li256ELb1ELb0ELb0ELb0EEENS1_36VarlenDynamicPersistentTileSchedulerILi64ELi64ELi256ELi32ELb0ELb0ELb1ELb1ELb0ELb1EEEEEEEEEvNT_6ParamsE --------------------------
	.section	.text._ZN7cutlass13device_kernelIN5flash11enable_sm90INS1_16FlashAttnFwdSm90INS1_25CollectiveMainloopFwdSm90ILi2EN4cute5tupleIJNS5_1CILi1EEES8_S8_EEENS6_IJNS7_ILi64EEESA_SA_EEELi512ENS_6half_tEfNS_4arch4Sm90ELb0ELb1ELb0ELb1ELb0ELb1ELb1ELb0ELb0ELb0ELb0ELb0EEENS1_21CollectiveEpilogueFwdINS6_IJSA_NS7_ILi512EEESA_EEES9_SC_SE_Li256ELb1ELb0ELb0ELb0EEENS1_36VarlenDynamicPersistentTileSchedulerILi64ELi64ELi256ELi32ELb0ELb0ELb1ELb1ELb0ELb1EEEEEEEEEvNT_6ParamsE,"ax",@progbits
	.align	128
.text._ZN7cutlass13device_kernelIN5flash11enable_sm90INS1_16FlashAttnFwdSm90INS1_25CollectiveMainloopFwdSm90ILi2EN4cute5tupleIJNS5_1CILi1EEES8_S8_EEENS6_IJNS7_ILi64EEESA_SA_EEELi512ENS_6half_tEfNS_4arch4Sm90ELb0ELb1ELb0ELb1ELb0ELb1ELb1ELb0ELb0ELb0ELb0ELb0EEENS1_21CollectiveEpilogueFwdINS6_IJSA_NS7_ILi512EEESA_EEES9_SC_SE_Li256ELb1ELb0ELb0ELb0EEENS1_36VarlenDynamicPersistentTileSchedulerILi64ELi64ELi256ELi32ELb0ELb0ELb1ELb1ELb0ELb1EEEEEEEEEvNT_6ParamsE:
        .type           _ZN7cutlass13device_kernelIN5flash11enable_sm90INS1_16FlashAttnFwdSm90INS1_25CollectiveMainloopFwdSm90ILi2EN4cute5tupleIJNS5_1CILi1EEES8_S8_EEENS6_IJNS7_ILi64EEESA_SA_EEELi512ENS_6half_tEfNS_4arch4Sm90ELb0ELb1ELb0ELb1ELb0ELb1ELb1ELb0ELb0ELb0ELb0ELb0EEENS1_21CollectiveEpilogueFwdINS6_IJSA_NS7_ILi512EEESA_EEES9_SC_SE_Li256ELb1ELb0ELb0ELb0EEENS1_36VarlenDynamicPersistentTileSchedulerILi64ELi64ELi256ELi32ELb0ELb0ELb1ELb1ELb0ELb1EEEEEEEEEvNT_6ParamsE,@function
        .size           _ZN7cutlass13device_kernelIN5flash11enable_sm90INS1_16FlashAttnFwdSm90INS1_25CollectiveMainloopFwdSm90ILi2EN4cute5tupleIJNS5_1CILi1EEES8_S8_EEENS6_IJNS7_ILi64EEESA_SA_EEELi512ENS_6half_tEfNS_4arch4Sm90ELb0ELb1ELb0ELb1ELb0ELb1ELb1ELb0ELb0ELb0ELb0ELb0EEENS1_21CollectiveEpilogueFwdINS6_IJSA_NS7_ILi512EEESA_EEES9_SC_SE_Li256ELb1ELb0ELb0ELb0EEENS1_36VarlenDynamicPersistentTileSchedulerILi64ELi64ELi256ELi32ELb0ELb0ELb1ELb1ELb0ELb1EEEEEEEEEvNT_6ParamsE,(.L_x_29 - _ZN7cutlass13device_kernelIN5flash11enable_sm90INS1_16FlashAttnFwdSm90INS1_25CollectiveMainloopFwdSm90ILi2EN4cute5tupleIJNS5_1CILi1EEES8_S8_EEENS6_IJNS7_ILi64EEESA_SA_EEELi512ENS_6half_tEfNS_4arch4Sm90ELb0ELb1ELb0ELb1ELb0ELb1ELb1ELb0ELb0ELb0ELb0ELb0EEENS1_21CollectiveEpilogueFwdINS6_IJSA_NS7_ILi512EEESA_EEES9_SC_SE_Li256ELb1ELb0ELb0ELb0EEENS1_36VarlenDynamicPersistentTileSchedulerILi64ELi64ELi256ELi32ELb0ELb0ELb1ELb1ELb0ELb1EEEEEEEEEvNT_6ParamsE)
        .other          _ZN7cutlass13device_kernelIN5flash11enable_sm90INS1_16FlashAttnFwdSm90INS1_25CollectiveMainloopFwdSm90ILi2EN4cute5tupleIJNS5_1CILi1EEES8_S8_EEENS6_IJNS7_ILi64EEESA_SA_EEELi512ENS_6half_tEfNS_4arch4Sm90ELb0ELb1ELb0ELb1ELb0ELb1ELb1ELb0ELb0ELb0ELb0ELb0EEENS1_21CollectiveEpilogueFwdINS6_IJSA_NS7_ILi512EEESA_EEES9_SC_SE_Li256ELb1ELb0ELb0ELb0EEENS1_36VarlenDynamicPersistentTileSchedulerILi64ELi64ELi256ELi32ELb0ELb0ELb1ELb1ELb0ELb1EEEEEEEEEvNT_6ParamsE,@"STO_CUDA_ENTRY STV_DEFAULT"
_ZN7cutlass13device_kernelIN5flash11enable_sm90INS1_16FlashAttnFwdSm90INS1_25CollectiveMainloopFwdSm90ILi2EN4cute5tupleIJNS5_1CILi1EEES8_S8_EEENS6_IJNS7_ILi64EEESA_SA_EEELi512ENS_6half_tEfNS_4arch4Sm90ELb0ELb1ELb0ELb1ELb0ELb1ELb1ELb0ELb0ELb0ELb0ELb0EEENS1_21CollectiveEpilogueFwdINS6_IJSA_NS7_ILi512EEESA_EEES9_SC_SE_Li256ELb1ELb0ELb0ELb0EEENS1_36VarlenDynamicPersistentTileSchedulerILi64ELi64ELi256ELi32ELb0ELb0ELb1ELb1ELb0ELb1EEEEEEEEEvNT_6ParamsE:
[----:B------:R-:W-:Y:S01]  /*0000*/  LDC R1, c[0x0][0x37c] ;  /* 0x0000df00ff017b82 */ /* 0x000fe20000000800 */
[----:B------:R-:W-:Y:S05]  /*0010*/  EXIT ;  /* 0x000000000000794d */ /* 0x000fea0003800000 */
.L_x_11:
        /* <DEDUP_REMOVED lines=14> */
.L_x_29:


//--------------------- .text._ZN7cutlass13device_kernelIN5flash11enable_sm90INS1_16FlashAttnFwdSm90INS1_25CollectiveMainloopFwdSm90ILi2EN4cute5tupleIJNS5_1CILi1EEES8_S8_EEENS6_IJNS7_ILi64EEESA_SA_EEELi512ENS_6half_tEfNS_4arch4Sm90ELb1ELb0ELb0ELb0ELb0ELb0ELb0ELb0ELb0ELb0ELb0ELb0EEENS1_21CollectiveEpilogueFwdINS6_IJSA_NS7_ILi512EEESA_EEES9_SC_SE_Li256ELb0ELb0ELb0ELb0EEENS1_30DynamicPersistentTileSchedulerILi256ELi32ELb0ELb0ELb1EEEEEEEEEvNT_6ParamsE --------------------------
	.section	.text._ZN7cutlass13device_kernelIN5flash11enable_sm90INS1_16FlashAttnFwdSm90INS1_25CollectiveMainloopFwdSm90ILi2EN4cute5tupleIJNS5_1CILi1EEES8_S8_EEENS6_IJNS7_ILi64EEESA_SA_EEELi512ENS_6half_tEfNS_4arch4Sm90ELb1ELb0ELb0ELb0ELb0ELb0ELb0ELb0ELb0ELb0ELb0ELb0EEENS1_21CollectiveEpilogueFwdINS6_IJSA_NS7_ILi512EEESA_EEES9_SC_SE_Li256ELb0ELb0ELb0ELb0EEENS1_30DynamicPersistentTileSchedulerILi256ELi32ELb0ELb0ELb1EEEEEEEEEvNT_6ParamsE,"ax",@progbits
	.align	128
.text._ZN7cutlass13device_kernelIN5flash11enable_sm90INS1_16FlashAttnFwdSm90INS1_25CollectiveMainloopFwdSm90ILi2EN4cute5tupleIJNS5_1CILi1EEES8_S8_EEENS6_IJNS7_ILi64EEESA_SA_EEELi512ENS_6half_tEfNS_4arch4Sm90ELb1ELb0ELb0ELb0ELb0ELb0ELb0ELb0ELb0ELb0ELb0ELb0EEENS1_21CollectiveEpilogueFwdINS6_IJSA_NS7_ILi512EEESA_EEES9_SC_SE_Li256ELb0ELb0ELb0ELb0EEENS1_30DynamicPersistentTileSchedulerILi256ELi32ELb0ELb0ELb1EEEEEEEEEvNT_6ParamsE:
        .type           _ZN7cutlass13device_kernelIN5flash11enable_sm90INS1_16FlashAttnFwdSm90INS1_25CollectiveMainloopFwdSm90ILi2EN4cute5tupleIJNS5_1CILi1EEES8_S8_EEENS6_IJNS7_ILi64EEESA_SA_EEELi512ENS_6half_tEfNS_4arch4Sm90ELb1ELb0ELb0ELb0ELb0ELb0ELb0ELb0ELb0ELb0ELb0ELb0EEENS1_21CollectiveEpilogueFwdINS6_IJSA_NS7_ILi512EEESA_EEES9_SC_SE_Li256ELb0ELb0ELb0ELb0EEENS1_30DynamicPersistentTileSchedulerILi256ELi32ELb0ELb0ELb1EEEEEEEEEvNT_6ParamsE,@function
        .size           _ZN7cutlass13device_kernelIN5flash11enable_sm90INS1_16FlashAttnFwdSm90INS1_25CollectiveMainloopFwdSm90ILi2EN4cute5tupleIJNS5_1CILi1EEES8_S8_EEENS6_IJNS7_ILi64EEESA_SA_EEELi512ENS_6half_tEfNS_4arch4Sm90ELb1ELb0ELb0ELb0ELb0ELb0ELb0ELb0ELb0ELb0ELb0ELb0EEENS1_21CollectiveEpilogueFwdINS6_IJSA_NS7_ILi512EEESA_EEES9_SC_SE_Li256ELb0ELb0ELb0ELb0EEENS1_30DynamicPersistentTileSchedulerILi256ELi32ELb0ELb0ELb1EEEEEEEEEvNT_6ParamsE,(.L_x_30 - _ZN7cutlass13device_kernelIN5flash11enable_sm90INS1_16FlashAttnFwdSm90INS1_25CollectiveMainloopFwdSm90ILi2EN4cute5tupleIJNS5_1CILi1EEES8_S8_EEENS6_IJNS7_ILi64EEESA_SA_EEELi512ENS_6half_tEfNS_4arch4Sm90ELb1ELb0ELb0ELb0ELb0ELb0ELb0ELb0ELb0ELb0ELb0ELb0EEENS1_21CollectiveEpilogueFwdINS6_IJSA_NS7_ILi512EEESA_EEES9_SC_SE_Li256ELb0ELb0ELb0ELb0EEENS1_30DynamicPersistentTileSchedulerILi256ELi32ELb0ELb0ELb1EEEEEEEEEvNT_6ParamsE)
        .other          _ZN7cutlass13device_kernelIN5flash11enable_sm90INS1_16FlashAttnFwdSm90INS1_25CollectiveMainloopFwdSm90ILi2EN4cute5tupleIJNS5_1CILi1EEES8_S8_EEENS6_IJNS7_ILi64EEESA_SA_EEELi512ENS_6half_tEfNS_4arch4Sm90ELb1ELb0ELb0ELb0ELb0ELb0ELb0ELb0ELb0ELb0ELb0ELb0EEENS1_21CollectiveEpilogueFwdINS6_IJSA_NS7_ILi512EEESA_EEES9_SC_SE_Li256ELb0ELb0ELb0ELb0EEENS1_30DynamicPersistentTileSchedulerILi256ELi32ELb0ELb0ELb1EEEEEEEEEvNT_6ParamsE,@"STO_CUDA_ENTRY STV_DEFAULT"
_ZN7cutlass13device_kernelIN5flash11enable_sm90INS1_16FlashAttnFwdSm90INS1_25CollectiveMainloopFwdSm90ILi2EN4cute5tupleIJNS5_1CILi1EEES8_S8_EEENS6_IJNS7_ILi64EEESA_SA_EEELi512ENS_6half_tEfNS_4arch4Sm90ELb1ELb0ELb0ELb0ELb0ELb0ELb0ELb0ELb0ELb0ELb0ELb0EEENS1_21CollectiveEpilogueFwdINS6_IJSA_NS7_ILi512EEESA_EEES9_SC_SE_Li256ELb0ELb0ELb0ELb0EEENS1_30DynamicPersistentTileSchedulerILi256ELi32ELb0ELb0ELb1EEEEEEEEEvNT_6ParamsE:
[----:B------:R-:W-:Y:S01]  /*0000*/  LDC R1, c[0x0][0x37c] ;  /* 0x0000df00ff017b82 */ /* 0x000fe20000000800 */
[----:B------:R-:W-:Y:S05]  /*0010*/  EXIT ;  /* 0x000000000000794d */ /* 0x000fea0003800000 */
.L_x_12:
        /* <DEDUP_REMOVED lines=14> */
.L_x_30:


//--------------------- .text._ZN7cutlass13device_kernelIN5flash11enable_sm90INS1_16FlashAttnFwdSm90INS1_25CollectiveMainloopFwdSm90ILi2EN4cute5tupleIJNS5_1CILi1EEES8_S8_EEENS6_IJNS7_ILi64EEESA_SA_EEELi512ENS_6half_tEfNS_4arch4Sm90ELb1ELb0ELb0ELb0ELb0ELb0ELb1ELb0ELb0ELb0ELb0ELb0EEENS1_21CollectiveEpilogueFwdINS6_IJSA_NS7_ILi512EEESA_EEES9_SC_SE_Li256ELb0ELb0ELb0ELb0EEENS1_30DynamicPersistentTileSchedulerILi256ELi32ELb0ELb0ELb1EEEEEEEEEvNT_6ParamsE --------------------------
	.section	.text._ZN7cutlass13device_kernelIN5flash11enable_sm90INS1_16FlashAttnFwdSm90INS1_25CollectiveMainloopFwdSm90ILi2EN4cute5tupleIJNS5_1CILi1EEES8_S8_EEENS6_IJNS7_ILi64EEESA_SA_EEELi512ENS_6half_tEfNS_4arch4Sm90ELb1ELb0ELb0ELb0ELb0ELb0ELb1ELb0ELb0ELb0ELb0ELb0EEENS1_21CollectiveEpilogueFwdINS6_IJSA_NS7_ILi512EEESA_EEES9_SC_SE_Li256ELb0ELb0ELb0ELb0EEENS1_30DynamicPersistentTileSchedulerILi256ELi32ELb0ELb0ELb1EEEEEEEEEvNT_6ParamsE,"ax",@progbits
	.align	128
.text._ZN7cutlass13device_kernelIN5flash11enable_sm90INS1_16FlashAttnFwdSm90INS1_25CollectiveMainloopFwdSm90ILi2EN4cute5tupleIJNS5_1CILi1EEES8_S8_EEENS6_IJNS7_ILi64EEESA_SA_EEELi512ENS_6half_tEfNS_4arch4Sm90ELb1ELb0ELb0ELb0ELb0ELb0ELb1ELb0ELb0ELb0ELb0ELb0EEENS1_21CollectiveEpilogueFwdINS6_IJSA_NS7_ILi512EEESA_EEES9_SC_SE_Li256ELb0ELb0ELb0ELb0EEENS1_30DynamicPersistentTileSchedulerILi256ELi32ELb0ELb0ELb1EEEEEEEEEvNT_6ParamsE:
        .type           _ZN7cutlass13device_kernelIN5flash11enable_sm90INS1_16FlashAttnFwdSm90INS1_25CollectiveMainloopFwdSm90ILi2EN4cute5tupleIJNS5_1CILi1EEES8_S8_EEENS6_IJNS7_ILi64EEESA_SA_EEELi512ENS_6half_tEfNS_4arch4Sm90ELb1ELb0ELb0ELb0ELb0ELb0ELb1ELb0ELb0ELb0ELb0ELb0EEENS1_21CollectiveEpilogueFwdINS6_IJSA_NS7_ILi512EEESA_EEES9_SC_SE_Li256ELb0ELb0ELb0ELb0EEENS1_30DynamicPersistentTileSchedulerILi256ELi32ELb0ELb0ELb1EEEEEEEEEvNT_6ParamsE,@function
        .size           _ZN7cutlass13device_kernelIN5flash11enable_sm90INS1_16FlashAttnFwdSm90INS1_25CollectiveMainloopFwdSm90ILi2EN4cute5tupleIJNS5_1CILi1EEES8_S8_EEENS6_IJNS7_ILi64EEESA_SA_EEELi512ENS_6half_tEfNS_4arch4Sm90ELb1ELb0ELb0ELb0ELb0ELb0ELb1ELb0ELb0ELb0ELb0ELb0EEENS1_21CollectiveEpilogueFwdINS6_IJSA_NS7_ILi512EEESA_EEES9_SC_SE_Li256ELb0ELb0ELb0ELb0EEENS1_30DynamicPersistentTileSchedulerILi256ELi32ELb0ELb0ELb1EEEEEEEEEvNT_6ParamsE,(.L_x_31 - _ZN7cutlass13device_kernelIN5flash11enable_sm90INS1_16FlashAttnFwdSm90INS1_25CollectiveMainloopFwdSm90ILi2EN4cute5tupleIJNS5_1CILi1EEES8_S8_EEENS6_IJNS7_ILi64EEESA_SA_EEELi512ENS_6half_tEfNS_4arch4Sm90ELb1ELb0ELb0ELb0ELb0ELb0ELb1ELb0ELb0ELb0ELb0ELb0EEENS1_21CollectiveEpilogueFwdINS6_IJSA_NS7_ILi512EEESA_EEES9_SC_SE_Li256ELb0ELb0ELb0ELb0EEENS1_30DynamicPersistentTileSchedulerILi256ELi32ELb0ELb0ELb1EEEEEEEEEvNT_6ParamsE)
        .other          _ZN7cutlass13device_kernelIN5flash11enable_sm90INS1_16FlashAttnFwdSm90INS1_25CollectiveMainloopFwdSm90ILi2EN4cute5tupleIJNS5_1CILi1EEES8_S8_EEENS6_IJNS7_ILi64EEESA_SA_EEELi512ENS_6half_tEfNS_4arch4Sm90ELb1ELb0ELb0ELb0ELb0ELb0ELb1ELb0ELb0ELb0ELb0ELb0EEENS1_21CollectiveEpilogueFwdINS6_IJSA_NS7_ILi512EEESA_EEES9_SC_SE_Li256ELb0ELb0ELb0ELb0EEENS1_30DynamicPersistentTileSchedulerILi256ELi32ELb0ELb0ELb1EEEEEEEEEvNT_6ParamsE,@"STO_CUDA_ENTRY STV_DEFAULT"
_ZN7cutlass13device_kernelIN5flash11enable_sm90INS1_16FlashAttnFwdSm90INS1_25CollectiveMainloopFwdSm90ILi2EN4cute5tupleIJNS5_1CILi1EEES8_S8_EEENS6_IJNS7_ILi64EEESA_SA_EEELi512ENS_6half_tEfNS_4arch4Sm90ELb1ELb0ELb0ELb0ELb0ELb0ELb1ELb0ELb0ELb0ELb0ELb0EEENS1_21CollectiveEpilogueFwdINS6_IJSA_NS7_ILi512EEESA_EEES9_SC_SE_Li256ELb0ELb0ELb0ELb0EEENS1_30DynamicPersistentTileSchedulerILi256ELi32ELb0ELb0ELb1EEEEEEEEEvNT_6ParamsE:
[----:B------:R-:W-:Y:S01]  /*0000*/  LDC R1, c[0x0][0x37c] ;  /* 0x0000df00ff017b82 */ /* 0x000fe20000000800 */
[----:B------:R-:W-:Y:S05]  /*0010*/  EXIT ;  /* 0x000000000000794d */ /* 0x000fea0003800000 */
.L_x_13:
        /* <DEDUP_REMOVED lines=14> */
.L_x_31:


//--------------------- .text._ZN7cutlass13device_kernelIN5flash11enable_sm90INS1_16FlashAttnFwdSm90INS1_25CollectiveMainloopFwdSm90ILi2EN4cute5tupleIJNS5_1CILi1EEES8_S8_EEENS6_IJNS7_ILi64EEESA_SA_EEELi512ENS_6half_tEfNS_4arch4Sm90ELb1ELb0ELb0ELb1ELb0ELb0ELb0ELb0ELb0ELb0ELb0ELb0EEENS1_21CollectiveEpilogueFwdINS6_IJSA_NS7_ILi512EEESA_EEES9_SC_SE_Li256ELb1ELb0ELb0ELb0EEENS1_36VarlenDynamicPersistentTileSchedulerILi64ELi64ELi256ELi32ELb0ELb0ELb1ELb1ELb1ELb1EEEEEEEEEvNT_6ParamsE --------------------------
	.section	.text._ZN7cutlass13device_kernelIN5flash11enable_sm90INS1_16FlashAttnFwdSm90INS1_25CollectiveMainloopFwdSm90ILi2EN4cute5tupleIJNS5_1CILi1EEES8_S8_EEENS6_IJNS7_ILi64EEESA_SA_EEELi512ENS_6half_tEfNS_4arch4Sm90ELb1ELb0ELb0ELb1ELb0ELb0ELb0ELb0ELb0ELb0ELb0ELb0EEENS1_21CollectiveEpilogueFwdINS6_IJSA_NS7_ILi512EEESA_EEES9_SC_SE_Li256ELb1ELb0ELb0ELb0EEENS1_36VarlenDynamicPersistentTileSchedulerILi64ELi64ELi256ELi32ELb0ELb0ELb1ELb1ELb1ELb1EEEEEEEEEvNT_6ParamsE,"ax",@progbits
	.align	128
.text._ZN7cutlass13device_kernelIN5flash11enable_sm90INS1_16FlashAttnFwdSm90INS1_25CollectiveMainloopFwdSm90ILi2EN4cute5tupleIJNS5_1CILi1EEES8_S8_EEENS6_IJNS7_ILi64EEESA_SA_EEELi512ENS_6half_tEfNS_4arch4Sm90ELb1ELb0ELb0ELb1ELb0ELb0ELb0ELb0ELb0ELb0ELb0ELb0EEENS1_21CollectiveEpilogueFwdINS6_IJSA_NS7_ILi512EEESA_EEES9_SC_SE_Li256ELb1ELb0ELb0ELb0EEENS1_36VarlenDynamicPersistentTileSchedulerILi64ELi64ELi256ELi32ELb0ELb0ELb1ELb1ELb1ELb1EEEEEEEEEvNT_6ParamsE:
        .type           _ZN7cutlass13device_kernelIN5flash11enable_sm90INS1_16FlashAttnFwdSm90INS1_25CollectiveMainloopFwdSm90ILi2EN4cute5tupleIJNS5_1CILi1EEES8_S8_EEENS6_IJNS7_ILi64EEESA_SA_EEELi512ENS_6half_tEfNS_4arch4Sm90ELb1ELb0ELb0ELb1ELb0ELb0ELb0ELb0ELb0ELb0ELb0ELb0EEENS1_21CollectiveEpilogueFwdINS6_IJSA_NS7_ILi512EEESA_EEES9_SC_SE_Li256ELb1ELb0ELb0ELb0EEENS1_36VarlenDynamicPersistentTileSchedulerILi64ELi64ELi256ELi32ELb0ELb0ELb1ELb1ELb1ELb1EEEEEEEEEvNT_6ParamsE,@function
        .size           _ZN7cutlass13device_kernelIN5flash11enable_sm90INS1_16FlashAttnFwdSm90INS1_25CollectiveMainloopFwdSm90ILi2EN4cute5tupleIJNS5_1CILi1EEES8_S8_EEENS6_IJNS7_ILi64EEESA_SA_EEELi512ENS_6half_tEfNS_4arch4Sm90ELb1ELb0ELb0ELb1ELb0ELb0ELb0ELb0ELb0ELb0ELb0ELb0EEENS1_21CollectiveEpilogueFwdINS6_IJSA_NS7_ILi512EEESA_EEES9_SC_SE_Li256ELb1ELb0ELb0ELb0EEENS1_36VarlenDynamicPersistentTileSchedulerILi64ELi64ELi256ELi32ELb0ELb0ELb1ELb1ELb1ELb1EEEEEEEEEvNT_6ParamsE,(.L_x_32 - _ZN7cutlass13device_kernelIN5flash11enable_sm90INS1_16FlashAttnFwdSm90INS1_25CollectiveMainloopFwdSm90ILi2EN4cute5tupleIJNS5_1CILi1EEES8_S8_EEENS6_IJNS7_ILi64EEESA_SA_EEELi512ENS_6half_tEfNS_4arch4Sm90ELb1ELb0ELb0ELb1ELb0ELb0ELb0ELb0ELb0ELb0ELb0ELb0EEENS1_21CollectiveEpilogueFwdINS6_IJSA_NS7_ILi512EEESA_EEES9_SC_SE_Li256ELb1ELb0ELb0ELb0EEENS1_36VarlenDynamicPersistentTileSchedulerILi64ELi64ELi256ELi32ELb0ELb0ELb1ELb1ELb1ELb1EEEEEEEEEvNT_6ParamsE)
        .other          _ZN7cutlass13device_kernelIN5flash11enable_sm90INS1_16FlashAttnFwdSm90INS1_25CollectiveMainloopFwdSm90ILi2EN4cute5tupleIJNS5_1CILi1EEES8_S8_EEENS6_IJNS7_ILi64EEESA_SA_EEELi512ENS_6half_tEfNS_4arch4Sm90ELb1ELb0ELb0ELb1ELb0ELb0ELb0ELb0ELb0ELb0ELb0ELb0EEENS1_21CollectiveEpilogueFwdINS6_IJSA_NS7_ILi512EEESA_EEES9_SC_SE_Li256ELb1ELb0ELb0ELb0EEENS1_36VarlenDynamicPersistentTileSchedulerILi64ELi64ELi256ELi32ELb0ELb0ELb1ELb1ELb1ELb1EEEEEEEEEvNT_6ParamsE,@"STO_CUDA_ENTRY STV_DEFAULT"
_ZN7cutlass13device_kernelIN5flash11enable_sm90INS1_16FlashAttnFwdSm90INS1_25CollectiveMainloopFwdSm90ILi2EN4cute5tupleIJNS5_1CILi1EEES8_S8_EEENS6_IJNS7_ILi64EEESA_SA_EEELi512ENS_6half_tEfNS_4arch4Sm90ELb1ELb0ELb0ELb1ELb0ELb0ELb0ELb0ELb0ELb0ELb0ELb0EEENS1_21CollectiveEpilogueFwdINS6_IJSA_NS7_ILi512EEESA_EEES9_SC_SE_Li256ELb1ELb0ELb0ELb0EEENS1_36VarlenDynamicPersistentTileSchedulerILi64ELi64ELi256ELi32ELb0ELb0ELb1ELb1ELb1ELb1EEEEEEEEEvNT_6ParamsE:
[----:B------:R-:W-:Y:S01]  /*0000*/  LDC R1, c[0x0][0x37c] ;  /* 0x0000df00ff017b82 */ /* 0x000fe20000000800 */
[----:B------:R-:W-:Y:S05]  /*0010*/  EXIT ;  /* 0x000000000000794d */ /* 0x000fea0003800000 */
.L_x_14:
        /* <DEDUP_REMOVED lines=14> */
.L_x_32:


//--------------------- .text._ZN7cutlass13device_kernelIN5flash11enable_sm90INS1_16FlashAttnFwdSm90INS1_25CollectiveMainloopFwdSm90ILi2EN4cute5tupleIJNS5_1CILi1EEES8_S8_EEENS6_IJNS7_ILi64EEESA_SA_EEELi512ENS_6half_tEfNS_4arch4Sm90ELb1ELb0ELb0ELb1ELb0ELb1ELb0ELb0ELb0ELb0ELb0ELb0EEENS1_21CollectiveEpilogueFwdINS6_IJSA_NS7_ILi512EEESA_EEES9_SC_SE_Li256ELb1ELb0ELb0ELb0EEENS1_36VarlenDynamicPersistentTileSchedulerILi64ELi64ELi256ELi32ELb0ELb0ELb1ELb1ELb1ELb1EEEEEEEEEvNT_6ParamsE --------------------------
	.section	.text._ZN7cutlass13device_kernelIN5flash11enable_sm90INS1_16FlashAttnFwdSm90INS1_25CollectiveMainloopFwdSm90ILi2EN4cute5tupleIJNS5_1CILi1EEES8_S8_EEENS6_IJNS7_ILi64EEESA_SA_EEELi512ENS_6half_tEfNS_4arch4Sm90ELb1ELb0ELb0ELb1ELb0ELb1ELb0ELb0ELb0ELb0ELb0ELb0EEENS1_21CollectiveEpilogueFwdINS6_IJSA_NS7_ILi512EEESA_EEES9_SC_SE_Li256ELb1ELb0ELb0ELb0EEENS1_36VarlenDynamicPersistentTileSchedulerILi64ELi64ELi256ELi32ELb0ELb0ELb1ELb1ELb1ELb1EEEEEEEEEvNT_6ParamsE,"ax",@progbits
	.align	128
.text._ZN7cutlass13device_kernelIN5flash11enable_sm90INS1_16FlashAttnFwdSm90INS1_25CollectiveMainloopFwdSm90ILi2EN4cute5tupleIJNS5_1CILi1EEES8_S8_EEENS6_IJNS7_ILi64EEESA_SA_EEELi512ENS_6half_tEfNS_4arch4Sm90ELb1ELb0ELb0ELb1ELb0ELb1ELb0ELb0ELb0ELb0ELb0ELb0EEENS1_21CollectiveEpilogueFwdINS6_IJSA_NS7_ILi512EEESA_EEES9_SC_SE_Li256ELb1ELb0ELb0ELb0EEENS1_36VarlenDynamicPersistentTileSchedulerILi64ELi64ELi256ELi32ELb0ELb0ELb1ELb1ELb1ELb1EEEEEEEEEvNT_6ParamsE:
        .type           _ZN7cutlass13device_kernelIN5flash11enable_sm90INS1_16FlashAttnFwdSm90INS1_25CollectiveMainloopFwdSm90ILi2EN4cute5tupleIJNS5_1CILi1EEES8_S8_EEENS6_IJNS7_ILi64EEESA_SA_EEELi512ENS_6half_tEfNS_4arch4Sm90ELb1ELb0ELb0ELb1ELb0ELb1ELb0ELb0ELb0ELb0ELb0ELb0EEENS1_21CollectiveEpilogueFwdINS6_IJSA_NS7_ILi512EEESA_EEES9_SC_SE_Li256ELb1ELb0ELb0ELb0EEENS1_36VarlenDynamicPersistentTileSchedulerILi64ELi64ELi256ELi32ELb0ELb0ELb1ELb1ELb1ELb1EEEEEEEEEvNT_6ParamsE,@function
        .size           _ZN7cutlass13device_kernelIN5flash11enable_sm90INS1_16FlashAttnFwdSm90INS1_25CollectiveMainloopFwdSm90ILi2EN4cute5tupleIJNS5_1CILi1EEES8_S8_EEENS6_IJNS7_ILi64EEESA_SA_EEELi512ENS_6half_tEfNS_4arch4Sm90ELb1ELb0ELb0ELb1ELb0ELb1ELb0ELb0ELb0ELb0ELb0ELb0EEENS1_21CollectiveEpilogueFwdINS6_IJSA_NS7_ILi512EEESA_EEES9_SC_SE_Li256ELb1ELb0ELb0ELb0EEENS1_36VarlenDynamicPersistentTileSchedulerILi64ELi64ELi256ELi32ELb0ELb0ELb1ELb1ELb1ELb1EEEEEEEEEvNT_6ParamsE,(.L_x_33 - _ZN7cutlass13device_kernelIN5flash11enable_sm90INS1_16FlashAttnFwdSm90INS1_25CollectiveMainloopFwdSm90ILi2EN4cute5tupleIJNS5_1CILi1EEES8_S8_EEENS6_IJNS7_ILi64EEESA_SA_EEELi512ENS_6half_tEfNS_4arch4Sm90ELb1ELb0ELb0ELb1ELb0ELb1ELb0ELb0ELb0ELb0ELb0ELb0EEENS1_21CollectiveEpilogueFwdINS6_IJSA_NS7_ILi512EEESA_EEES9_SC_SE_Li256ELb1ELb0ELb0ELb0EEENS1_36VarlenDynamicPersistentTileSchedulerILi64ELi64ELi256ELi32ELb0ELb0ELb1ELb1ELb1ELb1EEEEEEEEEvNT_6ParamsE)
        .other          _ZN7cutlass13device_kernelIN5flash11enable_sm90INS1_16FlashAttnFwdSm90INS1_25CollectiveMainloopFwdSm90ILi2EN4cute5tupleIJNS5_1CILi1EEES8_S8_EEENS6_IJNS7_ILi64EEESA_SA_EEELi512ENS_6half_tEfNS_4arch4Sm90ELb1ELb0ELb0ELb1ELb0ELb1ELb0ELb0ELb0ELb0ELb0ELb0EEENS1_21CollectiveEpilogueFwdINS6_IJSA_NS7_ILi512EEESA_EEES9_SC_SE_Li256ELb1ELb0ELb0ELb0EEENS1_36VarlenDynamicPersistentTileSchedulerILi64ELi64ELi256ELi32ELb0ELb0ELb1ELb1ELb1ELb1EEEEEEEEEvNT_6ParamsE,@"STO_CUDA_ENTRY STV_DEFAULT"
_ZN7cutlass13device_kernelIN5flash11enable_sm90INS1_16FlashAttnFwdSm90INS1_25CollectiveMainloopFwdSm90ILi2EN4cute5tupleIJNS5_1CILi1EEES8_S8_EEENS6_IJNS7_ILi64EEESA_SA_EEELi512ENS_6half_tEfNS_4arch4Sm90ELb1ELb0ELb0ELb1ELb0ELb1ELb0ELb0ELb0ELb0ELb0ELb0EEENS1_21CollectiveEpilogueFwdINS6_IJSA_NS7_ILi512EEESA_EEES9_SC_SE_Li256ELb1ELb0ELb0ELb0EEENS1_36VarlenDynamicPersistentTileSchedulerILi64ELi64ELi256ELi32ELb0ELb0ELb1ELb1ELb1ELb1EEEEEEEEEvNT_6ParamsE:
[----:B------:R-:W-:Y:S01]  /*0000*/  LDC R1, c[0x0][0x37c] ;  /* 0x0000df00ff017b82 */ /* 0x000fe20000000800 */
[----:B------:R-:W-:Y:S05]  /*0010*/  EXIT ;  /* 0x000000000000794d */ /* 0x000fea0003800000 */
.L_x_15:
        /* <DEDUP_REMOVED lines=14> */
.L_x_33:


//--------------------- .text._ZN7cutlass13device_kernelIN5flash11enable_sm90INS1_16FlashAttnFwdSm90INS1_25CollectiveMainloopFwdSm90ILi2EN4cute5tupleIJNS5_1CILi1EEES8_S8_EEENS6_IJNS7_ILi64EEESA_SA_EEELi512ENS_6half_tEfNS_4arch4Sm90ELb1ELb0ELb0ELb1ELb0ELb0ELb1ELb0ELb0ELb0ELb0ELb0EEENS1_21CollectiveEpilogueFwdINS6_IJSA_NS7_ILi512EEESA_EEES9_SC_SE_Li256ELb1ELb0ELb0ELb0EEENS1_36VarlenDynamicPersistentTileSchedulerILi64ELi64ELi256ELi32ELb0ELb0ELb1ELb1ELb1ELb1EEEEEEEEEvNT_6ParamsE --------------------------
	.section	.text._ZN7cutlass13device_kernelIN5flash11enable_sm90INS1_16FlashAttnFwdSm90INS1_25CollectiveMainloopFwdSm90ILi2EN4cute5tupleIJNS5_1CILi1EEES8_S8_EEENS6_IJNS7_ILi64EEESA_SA_EEELi512ENS_6half_tEfNS_4arch4Sm90ELb1ELb0ELb0ELb1ELb0ELb0ELb1ELb0ELb0ELb0ELb0ELb0EEENS1_21CollectiveEpilogueFwdINS6_IJSA_NS7_ILi512EEESA_EEES9_SC_SE_Li256ELb1ELb0ELb0ELb0EEENS1_36VarlenDynamicPersistentTileSchedulerILi64ELi64ELi256ELi32ELb0ELb0ELb1ELb1ELb1ELb1EEEEEEEEEvNT_6ParamsE,"ax",@progbits
	.align	128
.text._ZN7cutlass13device_kernelIN5flash11enable_sm90INS1_16FlashAttnFwdSm90INS1_25CollectiveMainloopFwdSm90ILi2EN4cute5tupleIJNS5_1CILi1EEES8_S8_EEENS6_IJNS7_ILi64EEESA_SA_EEELi512ENS_6half_tEfNS_4arch4Sm90ELb1ELb0ELb0ELb1ELb0ELb0ELb1ELb0ELb0ELb0ELb0ELb0EEENS1_21CollectiveEpilogueFwdINS6_IJSA_NS7_ILi512EEESA_EEES9_SC_SE_Li256ELb1ELb0ELb0ELb0EEENS1_36VarlenDynamicPersistentTileSchedulerILi64ELi64ELi256ELi32ELb0ELb0ELb1ELb1ELb1ELb1EEEEEEEEEvNT_6ParamsE:
        .type           _ZN7cutlass13device_kernelIN5flash11enable_sm90INS1_16FlashAttnFwdSm90INS1_25CollectiveMainloopFwdSm90ILi2EN4cute5tupleIJNS5_1CILi1EEES8_S8_EEENS6_IJNS7_ILi64EEESA_SA_EEELi512ENS_6half_tEfNS_4arch4Sm90ELb1ELb0ELb0ELb1ELb0ELb0ELb1ELb0ELb0ELb0ELb0ELb0EEENS1_21CollectiveEpilogueFwdINS6_IJSA_NS7_ILi512EEESA_EEES9_SC_SE_Li256ELb1ELb0ELb0ELb0EEENS1_36VarlenDynamicPersistentTileSchedulerILi64ELi64ELi256ELi32ELb0ELb0ELb1ELb1ELb1ELb1EEEEEEEEEvNT_6ParamsE,@function
        .size           _ZN7cutlass13device_kernelIN5flash11enable_sm90INS1_16FlashAttnFwdSm90INS1_25CollectiveMainloopFwdSm90ILi2EN4cute5tupleIJNS5_1CILi1EEES8_S8_EEENS6_IJNS7_ILi64EEESA_SA_EEELi512ENS_6half_tEfNS_4arch4Sm90ELb1ELb0ELb0ELb1ELb0ELb0ELb1ELb0ELb0ELb0ELb0ELb0EEENS1_21CollectiveEpilogueFwdINS6_IJSA_NS7_ILi512EEESA_EEES9_SC_SE_Li256ELb1ELb0ELb0ELb0EEENS1_36VarlenDynamicPersistentTileSchedulerILi64ELi64ELi256ELi32ELb0ELb0ELb1ELb1ELb1ELb1EEEEEEEEEvNT_6ParamsE,(.L_x_34 - _ZN7cutlass13device_kernelIN5flash11enable_sm90INS1_16FlashAttnFwdSm90INS1_25CollectiveMainloopFwdSm90ILi2EN4cute5tupleIJNS5_1CILi1EEES8_S8_EEENS6_IJNS7_ILi64EEESA_SA_EEELi512ENS_6half_tEfNS_4arch4Sm90ELb1ELb0ELb0ELb1ELb0ELb0ELb1ELb0ELb0ELb0ELb0ELb0EEENS1_21CollectiveEpilogueFwdINS6_IJSA_NS7_ILi512EEESA_EEES9_SC_SE_Li256ELb1ELb0ELb0ELb0EEENS1_36VarlenDynamicPersistentTileSchedulerILi64ELi64ELi256ELi32ELb0ELb0ELb1ELb1ELb1ELb1EEEEEEEEEvNT_6ParamsE)
        .other          _ZN7cutlass13device_kernelIN5flash11enable_sm90INS1_16FlashAttnFwdSm90INS1_25CollectiveMainloopFwdSm90ILi2EN4cute5tupleIJNS5_1CILi1EEES8_S8_EEENS6_IJNS7_ILi64EEESA_SA_EEELi512ENS_6half_tEfNS_4arch4Sm90ELb1ELb0ELb0ELb1ELb0ELb0ELb1ELb0ELb0ELb0ELb0ELb0EEENS1_21CollectiveEpilogueFwdINS6_IJSA_NS7_ILi512EEESA_EEES9_SC_SE_Li256ELb1ELb0ELb0ELb0EEENS1_36VarlenDynamicPersistentTileSchedulerILi64ELi64ELi256ELi32ELb0ELb0ELb1ELb1ELb1ELb1EEEEEEEEEvNT_6ParamsE,@"STO_CUDA_ENTRY STV_DEFAULT"
_ZN7cutlass13device_kernelIN5flash11enable_sm90INS1_16FlashAttnFwdSm90INS1_25CollectiveMainloopFwdSm90ILi2EN4cute5tupleIJNS5_1CILi1EEES8_S8_EEENS6_IJNS7_ILi64EEESA_SA_EEELi512ENS_6half_tEfNS_4arch4Sm90ELb1ELb0ELb0ELb1ELb0ELb0ELb1ELb0ELb0ELb0ELb0ELb0EEENS1_21CollectiveEpilogueFwdINS6_IJSA_NS7_ILi512EEESA_EEES9_SC_SE_Li256ELb1ELb0ELb0ELb0EEENS1_36VarlenDynamicPersistentTileSchedulerILi64ELi64ELi256ELi32ELb0ELb0ELb1ELb1ELb1ELb1EEEEEEEEEvNT_6ParamsE:
[----:B------:R-:W-:Y:S01]  /*0000*/  LDC R1, c[0x0][0x37c] ;  /* 0x0000df00ff017b82 */ /* 0x000fe20000000800 */
[----:B------:R-:W-:Y:S05]  /*0010*/  EXIT ;  /* 0x000000000000794d */ /* 0x000fea0003800000 */
.L_x_16:
        /* <DEDUP_REMOVED lines=14> */
.L_x_34:


//--------------------- .text._ZN7cutlass13device_kernelIN5flash11enable_sm90INS1_16FlashAttnFwdSm90INS1_25CollectiveMainloopFwdSm90ILi2EN4cute5tupleIJNS5_1CILi1EEES8_S8_EEENS6_IJNS7_ILi64EEESA_SA_EEELi512ENS_6half_tEfNS_4arch4Sm90ELb1ELb0ELb0ELb1ELb0ELb1ELb1ELb0ELb0ELb0ELb0ELb0EEENS1_21CollectiveEpilogueFwdINS6_IJSA_NS7_ILi512EEESA_EEES9_SC_SE_Li256ELb1ELb0ELb0ELb0EEENS1_36VarlenDynamicPersistentTileSchedulerILi64ELi64ELi256ELi32ELb0ELb0ELb1ELb1ELb1ELb1EEEEEEEEEvNT_6ParamsE --------------------------
	.section	.text._ZN7cutlass13device_kernelIN5flash11enable_sm90INS1_16FlashAttnFwdSm90INS1_25CollectiveMainloopFwdSm90ILi2EN4cute5tupleIJNS5_1CILi1EEES8_S8_EEENS6_IJNS7_ILi64EEESA_SA_EEELi512ENS_6half_tEfNS_4arch4Sm90ELb1ELb0ELb0ELb1ELb0ELb1ELb1ELb0ELb0ELb0ELb0ELb0EEENS1_21CollectiveEpilogueFwdINS6_IJSA_NS7_ILi512EEESA_EEES9_SC_SE_Li256ELb1ELb0ELb0ELb0EEENS1_36VarlenDynamicPersistentTileSchedulerILi64ELi64ELi256ELi32ELb0ELb0ELb1ELb1ELb1ELb1EEEEEEEEEvNT_6ParamsE,"ax",@progbits
	.align	128
.text._ZN7cutlass13device_kernelIN5flash11enable_sm90INS1_16FlashAttnFwdSm90INS1_25CollectiveMainloopFwdSm90ILi2EN4cute5tupleIJNS5_1CILi1EEES8_S8_EEENS6_IJNS7_ILi64EEESA_SA_EEELi512ENS_6half_tEfNS_4arch4Sm90ELb1ELb0ELb0ELb1ELb0ELb1ELb1ELb0ELb0ELb0ELb0ELb0EEENS1_21CollectiveEpilogueFwdINS6_IJSA_NS7_ILi512EEESA_EEES9_SC_SE_Li256ELb1ELb0ELb0ELb0EEENS1_36VarlenDynamicPersistentTileSchedulerILi64ELi64ELi256ELi32ELb0ELb0ELb1ELb1ELb1ELb1EEEEEEEEEvNT_6ParamsE:
        .type           _ZN7cutlass13device_kernelIN5flash11enable_sm90INS1_16FlashAttnFwdSm90INS1_25CollectiveMainloopFwdSm90ILi2EN4cute5tupleIJNS5_1CILi1EEES8_S8_EEENS6_IJNS7_ILi64EEESA_SA_EEELi512ENS_6half_tEfNS_4arch4Sm90ELb1ELb0ELb0ELb1ELb0ELb1ELb1ELb0ELb0ELb0ELb0ELb0EEENS1_21CollectiveEpilogueFwdINS6_IJSA_NS7_ILi512EEESA_EEES9_SC_SE_Li256ELb1ELb0ELb0ELb0EEENS1_36VarlenDynamicPersistentTileSchedulerILi64ELi64ELi256ELi32ELb0ELb0ELb1ELb1ELb1ELb1EEEEEEEEEvNT_6ParamsE,@function
        .size           _ZN7cutlass13device_kernelIN5flash11enable_sm90INS1_16FlashAttnFwdSm90INS1_25CollectiveMainloopFwdSm90ILi2EN4cute5tupleIJNS5_1CILi1EEES8_S8_EEENS6_IJNS7_ILi64EEESA_SA_EEELi512ENS_6half_tEfNS_4arch4Sm90ELb1ELb0ELb0ELb1ELb0ELb1ELb1ELb0ELb0ELb0ELb0ELb0EEENS1_21CollectiveEpilogueFwdINS6_IJSA_NS7_ILi512EEESA_EEES9_SC_SE_Li256ELb1ELb0ELb0ELb0EEENS1_36VarlenDynamicPersistentTileSchedulerILi64ELi64ELi256ELi32ELb0ELb0ELb1ELb1ELb1ELb1EEEEEEEEEvNT_6ParamsE,(.L_x_35 - _ZN7cutlass13device_kernelIN5flash11enable_sm90INS1_16FlashAttnFwdSm90INS1_25CollectiveMainloopFwdSm90ILi2EN4cute5tupleIJNS5_1CILi1EEES8_S8_EEENS6_IJNS7_ILi64EEESA_SA_EEELi512ENS_6half_tEfNS_4arch4Sm90ELb1ELb0ELb0ELb1ELb0ELb1ELb1ELb0ELb0ELb0ELb0ELb0EEENS1_21CollectiveEpilogueFwdINS6_IJSA_NS7_ILi512EEESA_EEES9_SC_SE_Li256ELb1ELb0ELb0ELb0EEENS1_36VarlenDynamicPersistentTileSchedulerILi64ELi64ELi256ELi32ELb0ELb0ELb1ELb1ELb1ELb1EEEEEEEEEvNT_6ParamsE)
        .other          _ZN7cutlass13device_kernelIN5flash11enable_sm90INS1_16FlashAttnFwdSm90INS1_25CollectiveMainloopFwdSm90ILi2EN4cute5tupleIJNS5_1CILi1EEES8_S8_EEENS6_IJNS7_ILi64EEESA_SA_EEELi512ENS_6half_tEfNS_4arch4Sm90ELb1ELb0ELb0ELb1ELb0ELb1ELb1ELb0ELb0ELb0ELb0ELb0EEENS1_21CollectiveEpilogueFwdINS6_IJSA_NS7_ILi512EEESA_EEES9_SC_SE_Li256ELb1ELb0ELb0ELb0EEENS1_36VarlenDynamicPersistentTileSchedulerILi64ELi64ELi256ELi32ELb0ELb0ELb1ELb1ELb1ELb1EEEEEEEEEvNT_6ParamsE,@"STO_CUDA_ENTRY STV_DEFAULT"
_ZN7cutlass13device_kernelIN5flash11enable_sm90INS1_16FlashAttnFwdSm90INS1_25CollectiveMainloopFwdSm90ILi2EN4cute5tupleIJNS5_1CILi1EEES8_S8_EEENS6_IJNS7_ILi64EEESA_SA_EEELi512ENS_6half_tEfNS_4arch4Sm90ELb1ELb0ELb0ELb1ELb0ELb1ELb1ELb0ELb0ELb0ELb0ELb0EEENS1_21CollectiveEpilogueFwdINS6_IJSA_NS7_ILi512EEESA_EEES9_SC_SE_Li256ELb1ELb0ELb0ELb0EEENS1_36VarlenDynamicPersistentTileSchedulerILi64ELi64ELi256ELi32ELb0ELb0ELb1ELb1ELb1ELb1EEEEEEEEEvNT_6ParamsE:
[----:B------:R-:W-:Y:S01]  /*0000*/  LDC R1, c[0x0][0x37c] ;  /* 0x0000df00ff017b82 */ /* 0x000fe20000000800 */
[----:B------:R-:W-:Y:S05]  /*0010*/  EXIT ;  /* 0x000000000000794d */ /* 0x000fea0003800000 */
.L_x_17:
        /* <DEDUP_REMOVED lines=14> */
.L_x_35:


//--------------------- .nv.shared.reserved.0     --------------------------
	.section	.nv.shared.reserved.0,"aw",@nobits
	.weak		__nv_reservedSMEM_offset_0_alias
	.size		__nv_reservedSMEM_offset_0_alias, 0, 64
	.other		__nv_reservedSMEM_offset_0_alias,@"STO_CUDA_RESERVED_SHARED STV_DEFAULT"
__nv_reservedSMEM_offset_0_alias:
	.zero		0
	.zero		64


//--------------------- .nv.global                --------------------------
	.section	.nv.global,"aw",@nobits
.nv.global:
	.type		_ZN69_INTERNAL_5d5e14de_33_flash_fwd_hdim64_512_fp16_sm90_cu_ceb34e2a_34134cute1_E,@object
	.size		_ZN69_INTERNAL_5d5e14de_33_flash_fwd_hdim64_512_fp16_sm90_cu_ceb34e2a_34134cute1_E,(_ZN69_INTERNAL_5d5e14de_33_flash_fwd_hdim64_512_fp16_sm90_cu_ceb34e2a_34134cuda3std3__45__cpo6cbeginE - _ZN69_INTERNAL_5d5e14de_33_flash_fwd_hdim64_512_fp16_sm90_cu_ceb34e2a_34134cute1_E)
_ZN69_INTERNAL_5d5e14de_33_flash_fwd_hdim64_512_fp16_sm90_cu_ceb34e2a_34134cute1_E:
	.zero		1
	.type		_ZN69_INTERNAL_5d5e14de_33_flash_fwd_hdim64_512_fp16_sm90_cu_ceb34e2a_34134cuda3std3__45__cpo6cbeginE,@object
	.size		_ZN69_INTERNAL_5d5e14de_33_flash_fwd_hdim64_512_fp16_sm90_cu_ceb34e2a_34134cuda3std3__45__cpo6cbeginE,(_ZN69_INTERNAL_5d5e14de_33_flash_fwd_hdim64_512_fp16_sm90_cu_ceb34e2a_34134cuda3std3__48in_placeE - _ZN69_INTERNAL_5d5e14de_33_flash_fwd_hdim64_512_fp16_sm90_cu_ceb34e2a_34134cuda3std3__45__cpo6cbeginE)
_ZN69_INTERNAL_5d5e14de_33_flash_fwd_hdim64_512_fp16_sm90_cu_ceb34e2a_34134cuda3std3__45__cpo6cbeginE:
	.zero		1
	.type		_ZN69_INTERNAL_5d5e14de_33_flash_fwd_hdim64_512_fp16_sm90_cu_ceb34e2a_34134cuda3std3__48in_placeE,@object
	.size		_ZN69_INTERNAL_5d5e14de_33_flash_fwd_hdim64_512_fp16_sm90_cu_ceb34e2a_34134cuda3std3__48in_placeE,(_ZN69_INTERNAL_5d5e14de_33_flash_fwd_hdim64_512_fp16_sm90_cu_ceb34e2a_34134cuda3std6ranges3__45__cpo9iter_moveE - _ZN69_INTERNAL_5d5e14de_33_flash_fwd_hdim64_512_fp16_sm90_cu_ceb34e2a_34134cuda3std3__48in_placeE)
_ZN69_INTERNAL_5d5e14de_33_flash_fwd_hdim64_512_fp16_sm90_cu_ceb34e2a_34134cuda3std3__48in_placeE:
	.zero		1
	.type		_ZN69_INTERNAL_5d5e14de_33_flash_fwd_hdim64_512_fp16_sm90_cu_ceb34e2a_34134cuda3std6ranges3__45__cpo9iter_moveE,@object
	.size		_ZN69_INTERNAL_5d5e14de_33_flash_fwd_hdim64_512_fp16_sm90_cu_ceb34e2a_34134cuda3std6ranges3__45__cpo9iter_moveE,(_ZN69_INTERNAL_5d5e14de_33_flash_fwd_hdim64_512_fp16_sm90_cu_ceb34e2a_34134cuda3std3__45__cpo5beginE - _ZN69_INTERNAL_5d5e14de_33_flash_fwd_hdim64_512_fp16_sm90_cu_ceb34e2a_34134cuda3std6ranges3__45__cpo9iter_moveE)
_ZN69_INTERNAL_5d5e14de_33_flash_fwd_hdim64_512_fp16_sm90_cu_ceb34e2a_34134cuda3std6ranges3__45__cpo9iter_moveE:
	.zero		1
	.type		_ZN69_INTERNAL_5d5e14de_33_flash_fwd_hdim64_512_fp16_sm90_cu_ceb34e2a_34134cuda3std3__45__cpo5beginE,@object
	.size		_ZN69_INTERNAL_5d5e14de_33_flash_fwd_hdim64_512_fp16_sm90_cu_ceb34e2a_34134cuda3std3__45__cpo5beginE,(_ZN69_INTERNAL_5d5e14de_33_flash_fwd_hdim64_512_fp16_sm90_cu_ceb34e2a_34134cuda3std3__471_GLOBAL__N__5d5e14de_33_flash_fwd_hdim64_512_fp16_sm90_cu_ceb34e2a_34136ignoreE - _ZN69_INTERNAL_5d5e14de_33_flash_fwd_hdim64_512_fp16_sm90_cu_ceb34e2a_34134cuda3std3__45__cpo5beginE)
_ZN69_INTERNAL_5d5e14de_33_flash_fwd_hdim64_512_fp16_sm90_cu_ceb34e2a_34134cuda3std3__45__cpo5beginE:
	.zero		1
	.type		_ZN69_INTERNAL_5d5e14de_33_flash_fwd_hdim64_512_fp16_sm90_cu_ceb34e2a_34134cuda3std3__471_GLOBAL__N__5d5e14de_33_flash_fwd_hdim64_512_fp16_sm90_cu_ceb34e2a_34136ignoreE,@object
	.size		_ZN69_INTERNAL_5d5e14de_33_flash_fwd_hdim64_512_fp16_sm90_cu_ceb34e2a_34134cuda3std3__471_GLOBAL__N__5d5e14de_33_flash_fwd_hdim64_512_fp16_sm90_cu_ceb34e2a_34136ignoreE,(_ZN69_INTERNAL_5d5e14de_33_flash_fwd_hdim64_512_fp16_sm90_cu_ceb34e2a_34134cute7productE - _ZN69_INTERNAL_5d5e14de_33_flash_fwd_hdim64_512_fp16_sm90_cu_ceb34e2a_34134cuda3std3__471_GLOBAL__N__5d5e14de_33_flash_fwd_hdim64_512_fp16_sm90_cu_ceb34e2a_34136ignoreE)
_ZN69_INTERNAL_5d5e14de_33_flash_fwd_hdim64_512_fp16_sm90_cu_ceb34e2a_34134cuda3std3__471_GLOBAL__N__5d5e14de_33_flash_fwd_hdim64_512_fp16_sm90_cu_ceb34e2a_34136ignoreE:
	.zero		1
	.type		_ZN69_INTERNAL_5d5e14de_33_flash_fwd_hdim64_512_fp16_sm90_cu_ceb34e2a_34134cute7productE,@object
	.size		_ZN69_INTERNAL_5d5e14de_33_flash_fwd_hdim64_512_fp16_sm90_cu_ceb34e2a_34134cute7productE,(_ZN69_INTERNAL_5d5e14de_33_flash_fwd_hdim64_512_fp16_sm90_cu_ceb34e2a_34134cuda3std3__45__cpo3endE - _ZN69_INTERNAL_5d5e14de_33_flash_fwd_hdim64_512_fp16_sm90_cu_ceb34e2a_34134cute7productE)
_ZN69_INTERNAL_5d5e14de_33_flash_fwd_hdim64_512_fp16_sm90_cu_ceb34e2a_34134cute7productE:
	.zero		1
	.type		_ZN69_INTERNAL_5d5e14de_33_flash_fwd_hdim64_512_fp16_sm90_cu_ceb34e2a_34134cuda3std3__45__cpo3endE,@object
	.size		_ZN69_INTERNAL_5d5e14de_33_flash_fwd_hdim64_512_fp16_sm90_cu_ceb34e2a_34134cuda3std3__45__cpo3endE,(_ZN69_INTERNAL_5d5e14de_33_flash_fwd_hdim64_512_fp16_sm90_cu_ceb34e2a_34134cuda3std3__419piecewise_constructE - _ZN69_INTERNAL_5d5e14de_33_flash_fwd_hdim64_512_fp16_sm90_cu_ceb34e2a_34134cuda3std3__45__cpo3endE)
_ZN69_INTERNAL_5d5e14de_33_flash_fwd_hdim64_512_fp16_sm90_cu_ceb34e2a_34134cuda3std3__45__cpo3endE:
	.zero		1
	.type		_ZN69_INTERNAL_5d5e14de_33_flash_fwd_hdim64_512_fp16_sm90_cu_ceb34e2a_34134cuda3std3__419piecewise_constructE,@object
	.size		_ZN69_INTERNAL_5d5e14de_33_flash_fwd_hdim64_512_fp16_sm90_cu_ceb34e2a_34134cuda3std3__419piecewise_constructE,(_ZN69_INTERNAL_5d5e14de_33_flash_fwd_hdim64_512_fp16_sm90_cu_ceb34e2a_34134cuda3std3__45__cpo4cendE - _ZN69_INTERNAL_5d5e14de_33_flash_fwd_hdim64_512_fp16_sm90_cu_ceb34e2a_34134cuda3std3__419piecewise_constructE)
_ZN69_INTERNAL_5d5e14de_33_flash_fwd_hdim64_512_fp16_sm90_cu_ceb34e2a_34134cuda3std3__419piecewise_constructE:
	.zero		1
	.type		_ZN69_INTERNAL_5d5e14de_33_flash_fwd_hdim64_512_fp16_sm90_cu_ceb34e2a_34134cuda3std3__45__cpo4cendE,@object
	.size		_ZN69_INTERNAL_5d5e14de_33_flash_fwd_hdim64_512_fp16_sm90_cu_ceb34e2a_34134cuda3std3__45__cpo4cendE,(_ZN69_INTERNAL_5d5e14de_33_flash_fwd_hdim64_512_fp16_sm90_cu_ceb34e2a_34134cuda3std6ranges3__45__cpo4swapE - _ZN69_INTERNAL_5d5e14de_33_flash_fwd_hdim64_512_fp16_sm90_cu_ceb34e2a_34134cuda3std3__45__cpo4cendE)
_ZN69_INTERNAL_5d5e14de_33_flash_fwd_hdim64_512_fp16_sm90_cu_ceb34e2a_34134cuda3std3__45__cpo4cendE:
	.zero		1
	.type		_ZN69_INTERNAL_5d5e14de_33_flash_fwd_hdim64_512_fp16_sm90_cu_ceb34e2a_34134cuda3std6ranges3__45__cpo4swapE,@object
	.size		_ZN69_INTERNAL_5d5e14de_33_flash_fwd_hdim64_512_fp16_sm90_cu_ceb34e2a_34134cuda3std6ranges3__45__cpo4swapE,(.L_7 - _ZN69_INTERNAL_5d5e14de_33_flash_fwd_hdim64_512_fp16_sm90_cu_ceb34e2a_34134cuda3std6ranges3__45__cpo4swapE)
_ZN69_INTERNAL_5d5e14de_33_flash_fwd_hdim64_512_fp16_sm90_cu_ceb34e2a_34134cuda3std6ranges3__45__cpo4swapE:
	.zero		1
.L_7:


//--------------------- .nv.constant0._ZN7cutlass13device_kernelIN5flash11enable_sm90INS1_16FlashAttnFwdSm90INS1_25CollectiveMainloopFwdSm90ILi2EN4cute5tupleIJNS5_1CILi1EEES8_S8_EEENS6_IJNS7_ILi64EEESA_SA_EEELi512ENS_6half_tEfNS_4arch4Sm90ELb0ELb0ELb0ELb0ELb0ELb0ELb0ELb0ELb0ELb0ELb0ELb0EEENS1_21CollectiveEpilogueFwdINS6_IJSA_NS7_ILi512EEESA_EEES9_SC_SE_Li256ELb0ELb0ELb0ELb0EEENS1_29StaticPersistentTileSchedulerILb0EEEEEEEEEvNT_6ParamsE --------------------------
	.section	.nv.constant0._ZN7cutlass13device_kernelIN5flash11enable_sm90INS1_16FlashAttnFwdSm90INS1_25CollectiveMainloopFwdSm90ILi2EN4cute5tupleIJNS5_1CILi1EEES8_S8_EEENS6_IJNS7_ILi64EEESA_SA_EEELi512ENS_6half_tEfNS_4arch4Sm90ELb0ELb0ELb0ELb0ELb0ELb0ELb0ELb0ELb0ELb0ELb0ELb0EEENS1_21CollectiveEpilogueFwdINS6_IJSA_NS7_ILi512EEESA_EEES9_SC_SE_Li256ELb0ELb0ELb0ELb0EEENS1_29StaticPersistentTileSchedulerILb0EEEEEEEEEvNT_6ParamsE,"a",@progbits
	.sectionflags	@""
	.align	4
.nv.constant0._ZN7cutlass13device_kernelIN5flash11enable_sm90INS1_16FlashAttnFwdSm90INS1_25CollectiveMainloopFwdSm90ILi2EN4cute5tupleIJNS5_1CILi1EEES8_S8_EEENS6_IJNS7_ILi64EEESA_SA_EEELi512ENS_6half_tEfNS_4arch4Sm90ELb0ELb0ELb0ELb0ELb0ELb0ELb0ELb0ELb0ELb0ELb0ELb0EEENS1_21CollectiveEpilogueFwdINS6_IJSA_NS7_ILi512EEESA_EEES9_SC_SE_Li256ELb0ELb0ELb0ELb0EEENS1_29StaticPersistentTileSchedulerILb0EEEEEEEEEvNT_6ParamsE:
	.zero		3840


//--------------------- .nv.constant0._ZN7cutlass13device_kernelIN5flash11enable_sm90INS1_16FlashAttnFwdSm90INS1_25CollectiveMainloopFwdSm90ILi2EN4cute5tupleIJNS5_1CILi1EEES8_S8_EEENS6_IJNS7_ILi64EEESA_SA_EEELi512ENS_6half_tEfNS_4arch4Sm90ELb0ELb0ELb0ELb0ELb0ELb0ELb1ELb0ELb0ELb0ELb0ELb0EEENS1_21CollectiveEpilogueFwdINS6_IJSA_NS7_ILi512EEESA_EEES9_SC_SE_Li256ELb0ELb0ELb0ELb0EEENS1_29StaticPersistentTileSchedulerILb0EEEEEEEEEvNT_6ParamsE --------------------------
	.section	.nv.constant0._ZN7cutlass13device_kernelIN5flash11enable_sm90INS1_16FlashAttnFwdSm90INS1_25CollectiveMainloopFwdSm90ILi2EN4cute5tupleIJNS5_1CILi1EEES8_S8_EEENS6_IJNS7_ILi64EEESA_SA_EEELi512ENS_6half_tEfNS_4arch4Sm90ELb0ELb0ELb0ELb0ELb0ELb0ELb1ELb0ELb0ELb0ELb0ELb0EEENS1_21CollectiveEpilogueFwdINS6_IJSA_NS7_ILi512EEESA_EEES9_SC_SE_Li256ELb0ELb0ELb0ELb0EEENS1_29StaticPersistentTileSchedulerILb0EEEEEEEEEvNT_6ParamsE,"a",@progbits
	.sectionflags	@""
	.align	4
.nv.constant0._ZN7cutlass13device_kernelIN5flash11enable_sm90INS1_16FlashAttnFwdSm90INS1_25CollectiveMainloopFwdSm90ILi2EN4cute5tupleIJNS5_1CILi1EEES8_S8_EEENS6_IJNS7_ILi64EEESA_SA_EEELi512ENS_6half_tEfNS_4arch4Sm90ELb0ELb0ELb0ELb0ELb0ELb0ELb1ELb0ELb0ELb0ELb0ELb0EEENS1_21CollectiveEpilogueFwdINS6_IJSA_NS7_ILi512EEESA_EEES9_SC_SE_Li256ELb0ELb0ELb0ELb0EEENS1_29StaticPersistentTileSchedulerILb0EEEEEEEEEvNT_6ParamsE:
	.zero		4096


//--------------------- .nv.constant0._ZN7cutlass13device_kernelIN5flash11enable_sm90INS1_16FlashAttnFwdSm90INS1_25CollectiveMainloopFwdSm90ILi2EN4cute5tupleIJNS5_1CILi1EEES8_S8_EEENS6_IJNS7_ILi64EEESA_SA_EEELi512ENS_6half_tEfNS_4arch4Sm90ELb0ELb0ELb0ELb1ELb0ELb0ELb0ELb0ELb0ELb0ELb0ELb0EEENS1_21CollectiveEpilogueFwdINS6_IJSA_NS7_ILi512EEESA_EEES9_SC_SE_Li256ELb1ELb0ELb0ELb0EEENS1_36VarlenDynamicPersistentTileSchedulerILi64ELi64ELi256ELi32ELb0ELb0ELb1ELb0ELb1ELb1EEEEEEEEEvNT_6ParamsE --------------------------
	.section	.nv.constant0._ZN7cutlass13device_kernelIN5flash11enable_sm90INS1_16FlashAttnFwdSm90INS1_25CollectiveMainloopFwdSm90ILi2EN4cute5tupleIJNS5_1CILi1EEES8_S8_EEENS6_IJNS7_ILi64EEESA_SA_EEELi512ENS_6half_tEfNS_4arch4Sm90ELb0ELb0ELb0ELb1ELb0ELb0ELb0ELb0ELb0ELb0ELb0ELb0EEENS1_21CollectiveEpilogueFwdINS6_IJSA_NS7_ILi512EEESA_EEES9_SC_SE_Li256ELb1ELb0ELb0ELb0EEENS1_36VarlenDynamicPersistentTileSchedulerILi64ELi64ELi256ELi32ELb0ELb0ELb1ELb0ELb1ELb1EEEEEEEEEvNT_6ParamsE,"a",@progbits
	.sectionflags	@""
	.align	4
.nv.constant0._ZN7cutlass13device_kernelIN5flash11enable_sm90INS1_16FlashAttnFwdSm90INS1_25CollectiveMainloopFwdSm90ILi2EN4cute5tupleIJNS5_1CILi1EEES8_S8_EEENS6_IJNS7_ILi64EEESA_SA_EEELi512ENS_6half_tEfNS_4arch4Sm90ELb0ELb0ELb0ELb1ELb0ELb0ELb0ELb0ELb0ELb0ELb0ELb0EEENS1_21CollectiveEpilogueFwdINS6_IJSA_NS7_ILi512EEESA_EEES9_SC_SE_Li256ELb1ELb0ELb0ELb0EEENS1_36VarlenDynamicPersistentTileSchedulerILi64ELi64ELi256ELi32ELb0ELb0ELb1ELb0ELb1ELb1EEEEEEEEEvNT_6ParamsE:
	.zero		3456


//--------------------- .nv.constant0._ZN7cutlass13device_kernelIN5flash11enable_sm90INS1_16FlashAttnFwdSm90INS1_25CollectiveMainloopFwdSm90ILi2EN4cute5tupleIJNS5_1CILi1EEES8_S8_EEENS6_IJNS7_ILi64EEESA_SA_EEELi512ENS_6half_tEfNS_4arch4Sm90ELb0ELb0ELb0ELb1ELb0ELb1ELb0ELb0ELb0ELb0ELb0ELb0EEENS1_21CollectiveEpilogueFwdINS6_IJSA_NS7_ILi512EEESA_EEES9_SC_SE_Li256ELb1ELb0ELb0ELb0EEENS1_36VarlenDynamicPersistentTileSchedulerILi64ELi64ELi256ELi32ELb0ELb0ELb1ELb0ELb1ELb1EEEEEEEEEvNT_6ParamsE --------------------------
	.section	.nv.constant0._ZN7cutlass13device_kernelIN5flash11enable_sm90INS1_16FlashAttnFwdSm90INS1_25CollectiveMainloopFwdSm90ILi2EN4cute5tupleIJNS5_1CILi1EEES8_S8_EEENS6_IJNS7_ILi64EEESA_SA_EEELi512ENS_6half_tEfNS_4arch4Sm90ELb0ELb0ELb0ELb1ELb0ELb1ELb0ELb0ELb0ELb0ELb0ELb0EEENS1_21CollectiveEpilogueFwdINS6_IJSA_NS7_ILi512EEESA_EEES9_SC_SE_Li256ELb1ELb0ELb0ELb0EEENS1_36VarlenDynamicPersistentTileSchedulerILi64ELi64ELi256ELi32ELb0ELb0ELb1ELb0ELb1ELb1EEEEEEEEEvNT_6ParamsE,"a",@progbits
	.sectionflags	@""
	.align	4
.nv.constant0._ZN7cutlass13device_kernelIN5flash11enable_sm90INS1_16FlashAttnFwdSm90INS1_25CollectiveMainloopFwdSm90ILi2EN4cute5tupleIJNS5_1CILi1EEES8_S8_EEENS6_IJNS7_ILi64EEESA_SA_EEELi512ENS_6half_tEfNS_4arch4Sm90ELb0ELb0ELb0ELb1ELb0ELb1ELb0ELb0ELb0ELb0ELb0ELb0EEENS1_21CollectiveEpilogueFwdINS6_IJSA_NS7_ILi512EEESA_EEES9_SC_SE_Li256ELb1ELb0ELb0ELb0EEENS1_36VarlenDynamicPersistentTileSchedulerILi64ELi64ELi256ELi32ELb0ELb0ELb1ELb0ELb1ELb1EEEEEEEEEvNT_6ParamsE:
	.zero		3456


//--------------------- .nv.constant0._ZN7cutlass13device_kernelIN5flash11enable_sm90INS1_16FlashAttnFwdSm90INS1_25CollectiveMainloopFwdSm90ILi2EN4cute5tupleIJNS5_1CILi1EEES8_S8_EEENS6_IJNS7_ILi64EEESA_SA_EEELi512ENS_6half_tEfNS_4arch4Sm90ELb0ELb0ELb0ELb1ELb0ELb0ELb1ELb0ELb0ELb0ELb0ELb0EEENS1_21CollectiveEpilogueFwdINS6_IJSA_NS7_ILi512EEESA_EEES9_SC_SE_Li256ELb1ELb0ELb0ELb0EEENS1_36VarlenDynamicPersistentTileSchedulerILi64ELi64ELi256ELi32ELb0ELb0ELb1ELb0ELb1ELb1EEEEEEEEEvNT_6ParamsE --------------------------
	.section	.nv.constant0._ZN7cutlass13device_kernelIN5flash11enable_sm90INS1_16FlashAttnFwdSm90INS1_25CollectiveMainloopFwdSm90ILi2EN4cute5tupleIJNS5_1CILi1EEES8_S8_EEENS6_IJNS7_ILi64EEESA_SA_EEELi512ENS_6half_tEfNS_4arch4Sm90ELb0ELb0ELb0ELb1ELb0ELb0ELb1ELb0ELb0ELb0ELb0ELb0EEENS1_21CollectiveEpilogueFwdINS6_IJSA_NS7_ILi512EEESA_EEES9_SC_SE_Li256ELb1ELb0ELb0ELb0EEENS1_36VarlenDynamicPersistentTileSchedulerILi64ELi64ELi256ELi32ELb0ELb0ELb1ELb0ELb1ELb1EEEEEEEEEvNT_6ParamsE,"a",@progbits
	.sectionflags	@""
	.align	4
.nv.constant0._ZN7cutlass13device_kernelIN5flash11enable_sm90INS1_16FlashAttnFwdSm90INS1_25CollectiveMainloopFwdSm90ILi2EN4cute5tupleIJNS5_1CILi1EEES8_S8_EEENS6_IJNS7_ILi64EEESA_SA_EEELi512ENS_6half_tEfNS_4arch4Sm90ELb0ELb0ELb0ELb1ELb0ELb0ELb1ELb0ELb0ELb0ELb0ELb0EEENS1_21CollectiveEpilogueFwdINS6_IJSA_NS7_ILi512EEESA_EEES9_SC_SE_Li256ELb1ELb0ELb0ELb0EEENS1_36VarlenDynamicPersistentTileSchedulerILi64ELi64ELi256ELi32ELb0ELb0ELb1ELb0ELb1ELb1EEEEEEEEEvNT_6ParamsE:
	.zero		3712


//--------------------- .nv.constant0._ZN7cutlass13device_kernelIN5flash11enable_sm90INS1_16FlashAttnFwdSm90INS1_25CollectiveMainloopFwdSm90ILi2EN4cute5tupleIJNS5_1CILi1EEES8_S8_EEENS6_IJNS7_ILi64EEESA_SA_EEELi512ENS_6half_tEfNS_4arch4Sm90ELb0ELb0ELb0ELb1ELb0ELb1ELb1ELb0ELb0ELb0ELb0ELb0EEENS1_21CollectiveEpilogueFwdINS6_IJSA_NS7_ILi512EEESA_EEES9_SC_SE_Li256ELb1ELb0ELb0ELb0EEENS1_36VarlenDynamicPersistentTileSchedulerILi64ELi64ELi256ELi32ELb0ELb0ELb1ELb0ELb1ELb1EEEEEEEEEvNT_6ParamsE --------------------------
	.section	.nv.constant0._ZN7cutlass13device_kernelIN5flash11enable_sm90INS1_16FlashAttnFwdSm90INS1_25CollectiveMainloopFwdSm90ILi2EN4cute5tupleIJNS5_1CILi1EEES8_S8_EEENS6_IJNS7_ILi64EEESA_SA_EEELi512ENS_6half_tEfNS_4arch4Sm90ELb0ELb0ELb0ELb1ELb0ELb1ELb1ELb0ELb0ELb0ELb0ELb0EEENS1_21CollectiveEpilogueFwdINS6_IJSA_NS7_ILi512EEESA_EEES9_SC_SE_Li256ELb1ELb0ELb0ELb0EEENS1_36VarlenDynamicPersistentTileSchedulerILi64ELi64ELi256ELi32ELb0ELb0ELb1ELb0ELb1ELb1EEEEEEEEEvNT_6ParamsE,"a",@progbits
	.sectionflags	@""
	.align	4
.nv.constant0._ZN7cutlass13device_kernelIN5flash11enable_sm90INS1_16FlashAttnFwdSm90INS1_25CollectiveMainloopFwdSm90ILi2EN4cute5tupleIJNS5_1CILi1EEES8_S8_EEENS6_IJNS7_ILi64EEESA_SA_EEELi512ENS_6half_tEfNS_4arch4Sm90ELb0ELb0ELb0ELb1ELb0ELb1ELb1ELb0ELb0ELb0ELb0ELb0EEENS1_21CollectiveEpilogueFwdINS6_IJSA_NS7_ILi512EEESA_EEES9_SC_SE_Li256ELb1ELb0ELb0ELb0EEENS1_36VarlenDynamicPersistentTileSchedulerILi64ELi64ELi256ELi32ELb0ELb0ELb1ELb0ELb1ELb1EEEEEEEEEvNT_6ParamsE:
	.zero		3712


//--------------------- .nv.constant0._ZN7cutlass13device_kernelIN5flash11enable_sm90INS1_16FlashAttnFwdSm90INS1_25CollectiveMainloopFwdSm90ILi2EN4cute5tupleIJNS5_1CILi1EEES8_S8_EEENS6_IJNS7_ILi64EEESA_SA_EEELi512ENS_6half_tEfNS_4arch4Sm90ELb0ELb1ELb0ELb0ELb0ELb0ELb0ELb0ELb0ELb0ELb0ELb0EEENS1_21CollectiveEpilogueFwdINS6_IJSA_NS7_ILi512EEESA_EEES9_SC_SE_Li256ELb0ELb0ELb0ELb0EEENS1_30DynamicPersistentTileSchedulerILi256ELi32ELb0ELb0ELb1EEEEEEEEEvNT_6ParamsE --------------------------
	.section	.nv.constant0._ZN7cutlass13device_kernelIN5flash11enable_sm90INS1_16FlashAttnFwdSm90INS1_25CollectiveMainloopFwdSm90ILi2EN4cute5tupleIJNS5_1CILi1EEES8_S8_EEENS6_IJNS7_ILi64EEESA_SA_EEELi512ENS_6half_tEfNS_4arch4Sm90ELb0ELb1ELb0ELb0ELb0ELb0ELb0ELb0ELb0ELb0ELb0ELb0EEENS1_21CollectiveEpilogueFwdINS6_IJSA_NS7_ILi512EEESA_EEES9_SC_SE_Li256ELb0ELb0ELb0ELb0EEENS1_30DynamicPersistentTileSchedulerILi256ELi32ELb0ELb0ELb1EEEEEEEEEvNT_6ParamsE,"a",@progbits
	.sectionflags	@""
	.align	4
.nv.constant0._ZN7cutlass13device_kernelIN5flash11enable_sm90INS1_16FlashAttnFwdSm90INS1_25CollectiveMainloopFwdSm90ILi2EN4cute5tupleIJNS5_1CILi1EEES8_S8_EEENS6_IJNS7_ILi64EEESA_SA_EEELi512ENS_6half_tEfNS_4arch4Sm90ELb0ELb1ELb0ELb0ELb0ELb0ELb0ELb0ELb0ELb0ELb0ELb0EEENS1_21CollectiveEpilogueFwdINS6_IJSA_NS7_ILi512EEESA_EEES9_SC_SE_Li256ELb0ELb0ELb0ELb0EEENS1_30DynamicPersistentTileSchedulerILi256ELi32ELb0ELb0ELb1EEEEEEEEEvNT_6ParamsE:
	.zero		3840


//--------------------- .nv.constant0._ZN7cutlass13device_kernelIN5flash11enable_sm90INS1_16FlashAttnFwdSm90INS1_25CollectiveMainloopFwdSm90ILi2EN4cute5tupleIJNS5_1CILi1EEES8_S8_EEENS6_IJNS7_ILi64EEESA_SA_EEELi512ENS_6half_tEfNS_4arch4Sm90ELb0ELb1ELb0ELb0ELb0ELb0ELb1ELb0ELb0ELb0ELb0ELb0EEENS1_21CollectiveEpilogueFwdINS6_IJSA_NS7_ILi512EEESA_EEES9_SC_SE_Li256ELb0ELb0ELb0ELb0EEENS1_30DynamicPersistentTileSchedulerILi256ELi32ELb0ELb0ELb1EEEEEEEEEvNT_6ParamsE --------------------------
	.section	.nv.constant0._ZN7cutlass13device_kernelIN5flash11enable_sm90INS1_16FlashAttnFwdSm90INS1_25CollectiveMainloopFwdSm90ILi2EN4cute5tupleIJNS5_1CILi1EEES8_S8_EEENS6_IJNS7_ILi64EEESA_SA_EEELi512ENS_6half_tEfNS_4arch4Sm90ELb0ELb1ELb0ELb0ELb0ELb0ELb1ELb0ELb0ELb0ELb0ELb0EEENS1_21CollectiveEpilogueFwdINS6_IJSA_NS7_ILi512EEESA_EEES9_SC_SE_Li256ELb0ELb0ELb0ELb0EEENS1_30DynamicPersistentTileSchedulerILi256ELi32ELb0ELb0ELb1EEEEEEEEEvNT_6ParamsE,"a",@progbits
	.sectionflags	@""
	.align	4
.nv.constant0._ZN7cutlass13device_kernelIN5flash11enable_sm90INS1_16FlashAttnFwdSm90INS1_25CollectiveMainloopFwdSm90ILi2EN4cute5tupleIJNS5_1CILi1EEES8_S8_EEENS6_IJNS7_ILi64EEESA_SA_EEELi512ENS_6half_tEfNS_4arch4Sm90ELb0ELb1ELb0ELb0ELb0ELb0ELb1ELb0ELb0ELb0ELb0ELb0EEENS1_21CollectiveEpilogueFwdINS6_IJSA_NS7_ILi512EEESA_EEES9_SC_SE_Li256ELb0ELb0ELb0ELb0EEENS1_30DynamicPersistentTileSchedulerILi256ELi32ELb0ELb0ELb1EEEEEEEEEvNT_6ParamsE:
	.zero		4096


//--------------------- .nv.constant0._ZN7cutlass13device_kernelIN5flash11enable_sm90INS1_16FlashAttnFwdSm90INS1_25CollectiveMainloopFwdSm90ILi2EN4cute5tupleIJNS5_1CILi1EEES8_S8_EEENS6_IJNS7_ILi64EEESA_SA_EEELi512ENS_6half_tEfNS_4arch4Sm90ELb0ELb1ELb0ELb1ELb0ELb0ELb0ELb0ELb0ELb0ELb0ELb0EEENS1_21CollectiveEpilogueFwdINS6_IJSA_NS7_ILi512EEESA_EEES9_SC_SE_Li256ELb1ELb0ELb0ELb0EEENS1_36VarlenDynamicPersistentTileSchedulerILi64ELi64ELi256ELi32ELb0ELb0ELb1ELb1ELb0ELb1EEEEEEEEEvNT_6ParamsE --------------------------
	.section	.nv.constant0._ZN7cutlass13device_kernelIN5flash11enable_sm90INS1_16FlashAttnFwdSm90INS1_25CollectiveMainloopFwdSm90ILi2EN4cute5tupleIJNS5_1CILi1EEES8_S8_EEENS6_IJNS7_ILi64EEESA_SA_EEELi512ENS_6half_tEfNS_4arch4Sm90ELb0ELb1ELb0ELb1ELb0ELb0ELb0ELb0ELb0ELb0ELb0ELb0EEENS1_21CollectiveEpilogueFwdINS6_IJSA_NS7_ILi512EEESA_EEES9_SC_SE_Li256ELb1ELb0ELb0ELb0EEENS1_36VarlenDynamicPersistentTileSchedulerILi64ELi64ELi256ELi32ELb0ELb0ELb1ELb1ELb0ELb1EEEEEEEEEvNT_6ParamsE,"a",@progbits
	.sectionflags	@""
	.align	4
.nv.constant0._ZN7cutlass13device_kernelIN5flash11enable_sm90INS1_16FlashAttnFwdSm90INS1_25CollectiveMainloopFwdSm90ILi2EN4cute5tupleIJNS5_1CILi1EEES8_S8_EEENS6_IJNS7_ILi64EEESA_SA_EEELi512ENS_6half_tEfNS_4arch4Sm90ELb0ELb1ELb0ELb1ELb0ELb0ELb0ELb0ELb0ELb0ELb0ELb0EEENS1_21CollectiveEpilogueFwdINS6_IJSA_NS7_ILi512EEESA_EEES9_SC_SE_Li256ELb1ELb0ELb0ELb0EEENS1_36VarlenDynamicPersistentTileSchedulerILi64ELi64ELi256ELi32ELb0ELb0ELb1ELb1ELb0ELb1EEEEEEEEEvNT_6ParamsE:
	.zero		3456


//--------------------- .nv.constant0._ZN7cutlass13device_kernelIN5flash11enable_sm90INS1_16FlashAttnFwdSm90INS1_25CollectiveMainloopFwdSm90ILi2EN4cute5tupleIJNS5_1CILi1EEES8_S8_EEENS6_IJNS7_ILi64EEESA_SA_EEELi512ENS_6half_tEfNS_4arch4Sm90ELb0ELb1ELb0ELb1ELb0ELb1ELb0ELb0ELb0ELb0ELb0ELb0EEENS1_21CollectiveEpilogueFwdINS6_IJSA_NS7_ILi512EEESA_EEES9_SC_SE_Li256ELb1ELb0ELb0ELb0EEENS1_36VarlenDynamicPersistentTileSchedulerILi64ELi64ELi256ELi32ELb0ELb0ELb1ELb1ELb0ELb1EEEEEEEEEvNT_6ParamsE --------------------------
	.section	.nv.constant0._ZN7cutlass13device_kernelIN5flash11enable_sm90INS1_16FlashAttnFwdSm90INS1_25CollectiveMainloopFwdSm90ILi2EN4cute5tupleIJNS5_1CILi1EEES8_S8_EEENS6_IJNS7_ILi64EEESA_SA_EEELi512ENS_6half_tEfNS_4arch4Sm90ELb0ELb1ELb0ELb1ELb0ELb1ELb0ELb0ELb0ELb0ELb0ELb0EEENS1_21CollectiveEpilogueFwdINS6_IJSA_NS7_ILi512EEESA_EEES9_SC_SE_Li256ELb1ELb0ELb0ELb0EEENS1_36VarlenDynamicPersistentTileSchedulerILi64ELi64ELi256ELi32ELb0ELb0ELb1ELb1ELb0ELb1EEEEEEEEEvNT_6ParamsE,"a",@progbits
	.sectionflags	@""
	.align	4
.nv.constant0._ZN7cutlass13device_kernelIN5flash11enable_sm90INS1_16FlashAttnFwdSm90INS1_25CollectiveMainloopFwdSm90ILi2EN4cute5tupleIJNS5_1CILi1EEES8_S8_EEENS6_IJNS7_ILi64EEESA_SA_EEELi512ENS_6half_tEfNS_4arch4Sm90ELb0ELb1ELb0ELb1ELb0ELb1ELb0ELb0ELb0ELb0ELb0ELb0EEENS1_21CollectiveEpilogueFwdINS6_IJSA_NS7_ILi512EEESA_EEES9_SC_SE_Li256ELb1ELb0ELb0ELb0EEENS1_36VarlenDynamicPersistentTileSchedulerILi64ELi64ELi256ELi32ELb0ELb0ELb1ELb1ELb0ELb1EEEEEEEEEvNT_6ParamsE:
	.zero		3456


//--------------------- .nv.constant0._ZN7cutlass13device_kernelIN5flash11enable_sm90INS1_16FlashAttnFwdSm90INS1_25CollectiveMainloopFwdSm90ILi2EN4cute5tupleIJNS5_1CILi1EEES8_S8_EEENS6_IJNS7_ILi64EEESA_SA_EEELi512ENS_6half_tEfNS_4arch4Sm90ELb0ELb1ELb0ELb1ELb0ELb0ELb1ELb0ELb0ELb0ELb0ELb0EEENS1_21CollectiveEpilogueFwdINS6_IJSA_NS7_ILi512EEESA_EEES9_SC_SE_Li256ELb1ELb0ELb0ELb0EEENS1_36VarlenDynamicPersistentTileSchedulerILi64ELi64ELi256ELi32ELb0ELb0ELb1ELb1ELb0ELb1EEEEEEEEEvNT_6ParamsE --------------------------
	.section	.nv.constant0._ZN7cutlass13device_kernelIN5flash11enable_sm90INS1_16FlashAttnFwdSm90INS1_25CollectiveMainloopFwdSm90ILi2EN4cute5tupleIJNS5_1CILi1EEES8_S8_EEENS6_IJNS7_ILi64EEESA_SA_EEELi512ENS_6half_tEfNS_4arch4Sm90ELb0ELb1ELb0ELb1ELb0ELb0ELb1ELb0ELb0ELb0ELb0ELb0EEENS1_21CollectiveEpilogueFwdINS6_IJSA_NS7_ILi512EEESA_EEES9_SC_SE_Li256ELb1ELb0ELb0ELb0EEENS1_36VarlenDynamicPersistentTileSchedulerILi64ELi64ELi256ELi32ELb0ELb0ELb1ELb1ELb0ELb1EEEEEEEEEvNT_6ParamsE,"a",@progbits
	.sectionflags	@""
	.align	4
.nv.constant0._ZN7cutlass13device_kernelIN5flash11enable_sm90INS1_16FlashAttnFwdSm90INS1_25CollectiveMainloopFwdSm90ILi2EN4cute5tupleIJNS5_1CILi1EEES8_S8_EEENS6_IJNS7_ILi64EEESA_SA_EEELi512ENS_6half_tEfNS_4arch4Sm90ELb0ELb1ELb0ELb1ELb0ELb0ELb1ELb0ELb0ELb0ELb0ELb0EEENS1_21CollectiveEpilogueFwdINS6_IJSA_NS7_ILi512EEESA_EEES9_SC_SE_Li256ELb1ELb0ELb0ELb0EEENS1_36VarlenDynamicPersistentTileSchedulerILi64ELi64ELi256ELi32ELb0ELb0ELb1ELb1ELb0ELb1EEEEEEEEEvNT_6ParamsE:
	.zero		3712


//--------------------- .nv.constant0._ZN7cutlass13device_kernelIN5flash11enable_sm90INS1_16FlashAttnFwdSm90INS1_25CollectiveMainloopFwdSm90ILi2EN4cute5tupleIJNS5_1CILi1EEES8_S8_EEENS6_IJNS7_ILi64EEESA_SA_EEELi512ENS_6half_tEfNS_4arch4Sm90ELb0ELb1ELb0ELb1ELb0ELb1ELb1ELb0ELb0ELb0ELb0ELb0EEENS1_21CollectiveEpilogueFwdINS6_IJSA_NS7_ILi512EEESA_EEES9_SC_SE_Li256ELb1ELb0ELb0ELb0EEENS1_36VarlenDynamicPersistentTileSchedulerILi64ELi64ELi256ELi32ELb0ELb0ELb1ELb1ELb0ELb1EEEEEEEEEvNT_6ParamsE --------------------------
	.section	.nv.constant0._ZN7cutlass13device_kernelIN5flash11enable_sm90INS1_16FlashAttnFwdSm90INS1_25CollectiveMainloopFwdSm90ILi2EN4cute5tupleIJNS5_1CILi1EEES8_S8_EEENS6_IJNS7_ILi64EEESA_SA_EEELi512ENS_6half_tEfNS_4arch4Sm90ELb0ELb1ELb0ELb1ELb0ELb1ELb1ELb0ELb0ELb0ELb0ELb0EEENS1_21CollectiveEpilogueFwdINS6_IJSA_NS7_ILi512EEESA_EEES9_SC_SE_Li256ELb1ELb0ELb0ELb0EEENS1_36VarlenDynamicPersistentTileSchedulerILi64ELi64ELi256ELi32ELb0ELb0ELb1ELb1ELb0ELb1EEEEEEEEEvNT_6ParamsE,"a",@progbits
	.sectionflags	@""
	.align	4
.nv.constant0._ZN7cutlass13device_kernelIN5flash11enable_sm90INS1_16FlashAttnFwdSm90INS1_25CollectiveMainloopFwdSm90ILi2EN4cute5tupleIJNS5_1CILi1EEES8_S8_EEENS6_IJNS7_ILi64EEESA_SA_EEELi512ENS_6half_tEfNS_4arch4Sm90ELb0ELb1ELb0ELb1ELb0ELb1ELb1ELb0ELb0ELb0ELb0ELb0EEENS1_21CollectiveEpilogueFwdINS6_IJSA_NS7_ILi512EEESA_EEES9_SC_SE_Li256ELb1ELb0ELb0ELb0EEENS1_36VarlenDynamicPersistentTileSchedulerILi64ELi64ELi256ELi32ELb0ELb0ELb1ELb1ELb0ELb1EEEEEEEEEvNT_6ParamsE:
	.zero		3712


//--------------------- .nv.constant0._ZN7cutlass13device_kernelIN5flash11enable_sm90INS1_16FlashAttnFwdSm90INS1_25CollectiveMainloopFwdSm90ILi2EN4cute5tupleIJNS5_1CILi1EEES8_S8_EEENS6_IJNS7_ILi64EEESA_SA_EEELi512ENS_6half_tEfNS_4arch4Sm90ELb1ELb0ELb0ELb0ELb0ELb0ELb0ELb0ELb0ELb0ELb0ELb0EEENS1_21CollectiveEpilogueFwdINS6_IJSA_NS7_ILi512EEESA_EEES9_SC_SE_Li256ELb0ELb0ELb0ELb0EEENS1_30DynamicPersistentTileSchedulerILi256ELi32ELb0ELb0ELb1EEEEEEEEEvNT_6ParamsE --------------------------
	.section	.nv.constant0._ZN7cutlass13device_kernelIN5flash11enable_sm90INS1_16FlashAttnFwdSm90INS1_25CollectiveMainloopFwdSm90ILi2EN4cute5tupleIJNS5_1CILi1EEES8_S8_EEENS6_IJNS7_ILi64EEESA_SA_EEELi512ENS_6half_tEfNS_4arch4Sm90ELb1ELb0ELb0ELb0ELb0ELb0ELb0ELb0ELb0ELb0ELb0ELb0EEENS1_21CollectiveEpilogueFwdINS6_IJSA_NS7_ILi512EEESA_EEES9_SC_SE_Li256ELb0ELb0ELb0ELb0EEENS1_30DynamicPersistentTileSchedulerILi256ELi32ELb0ELb0ELb1EEEEEEEEEvNT_6ParamsE,"a",@progbits
	.sectionflags	@""
	.align	4
.nv.constant0._ZN7cutlass13device_kernelIN5flash11enable_sm90INS1_16FlashAttnFwdSm90INS1_25CollectiveMainloopFwdSm90ILi2EN4cute5tupleIJNS5_1CILi1EEES8_S8_EEENS6_IJNS7_ILi64EEESA_SA_EEELi512ENS_6half_tEfNS_4arch4Sm90ELb1ELb0ELb0ELb0ELb0ELb0ELb0ELb0ELb0ELb0ELb0ELb0EEENS1_21CollectiveEpilogueFwdINS6_IJSA_NS7_ILi512EEESA_EEES9_SC_SE_Li256ELb0ELb0ELb0ELb0EEENS1_30DynamicPersistentTileSchedulerILi256ELi32ELb0ELb0ELb1EEEEEEEEEvNT_6ParamsE:
	.zero		3840


//--------------------- .nv.constant0._ZN7cutlass13device_kernelIN5flash11enable_sm90INS1_16FlashAttnFwdSm90INS1_25CollectiveMainloopFwdSm90ILi2EN4cute5tupleIJNS5_1CILi1EEES8_S8_EEENS6_IJNS7_ILi64EEESA_SA_EEELi512ENS_6half_tEfNS_4arch4Sm90ELb1ELb0ELb0ELb0ELb0ELb0ELb1ELb0ELb0ELb0ELb0ELb0EEENS1_21CollectiveEpilogueFwdINS6_IJSA_NS7_ILi512EEESA_EEES9_SC_SE_Li256ELb0ELb0ELb0ELb0EEENS1_30DynamicPersistentTileSchedulerILi256ELi32ELb0ELb0ELb1EEEEEEEEEvNT_6ParamsE --------------------------
	.section	.nv.constant0._ZN7cutlass13device_kernelIN5flash11enable_sm90INS1_16FlashAttnFwdSm90INS1_25CollectiveMainloopFwdSm90ILi2EN4cute5tupleIJNS5_1CILi1EEES8_S8_EEENS6_IJNS7_ILi64EEESA_SA_EEELi512ENS_6half_tEfNS_4arch4Sm90ELb1ELb0ELb0ELb0ELb0ELb0ELb1ELb0ELb0ELb0ELb0ELb0EEENS1_21CollectiveEpilogueFwdINS6_IJSA_NS7_ILi512EEESA_EEES9_SC_SE_Li256ELb0ELb0ELb0ELb0EEENS1_30DynamicPersistentTileSchedulerILi256ELi32ELb0ELb0ELb1EEEEEEEEEvNT_6ParamsE,"a",@progbits
	.sectionflags	@""
	.align	4
.nv.constant0._ZN7cutlass13device_kernelIN5flash11enable_sm90INS1_16FlashAttnFwdSm90INS1_25CollectiveMainloopFwdSm90ILi2EN4cute5tupleIJNS5_1CILi1EEES8_S8_EEENS6_IJNS7_ILi64EEESA_SA_EEELi512ENS_6half_tEfNS_4arch4Sm90ELb1ELb0ELb0ELb0ELb0ELb0ELb1ELb0ELb0ELb0ELb0ELb0EEENS1_21CollectiveEpilogueFwdINS6_IJSA_NS7_ILi512EEESA_EEES9_SC_SE_Li256ELb0ELb0ELb0ELb0EEENS1_30DynamicPersistentTileSchedulerILi256ELi32ELb0ELb0ELb1EEEEEEEEEvNT_6ParamsE:
	.zero		4096


//--------------------- .nv.constant0._ZN7cutlass13device_kernelIN5flash11enable_sm90INS1_16FlashAttnFwdSm90INS1_25CollectiveMainloopFwdSm90ILi2EN4cute5tupleIJNS5_1CILi1EEES8_S8_EEENS6_IJNS7_ILi64EEESA_SA_EEELi512ENS_6half_tEfNS_4arch4Sm90ELb1ELb0ELb0ELb1ELb0ELb0ELb0ELb0ELb0ELb0ELb0ELb0EEENS1_21CollectiveEpilogueFwdINS6_IJSA_NS7_ILi512EEESA_EEES9_SC_SE_Li256ELb1ELb0ELb0ELb0EEENS1_36VarlenDynamicPersistentTileSchedulerILi64ELi64ELi256ELi32ELb0ELb0ELb1ELb1ELb1ELb1EEEEEEEEEvNT_6ParamsE --------------------------
	.section	.nv.constant0._ZN7cutlass13device_kernelIN5flash11enable_sm90INS1_16FlashAttnFwdSm90INS1_25CollectiveMainloopFwdSm90ILi2EN4cute5tupleIJNS5_1CILi1EEES8_S8_EEENS6_IJNS7_ILi64EEESA_SA_EEELi512ENS_6half_tEfNS_4arch4Sm90ELb1ELb0ELb0ELb1ELb0ELb0ELb0ELb0ELb0ELb0ELb0ELb0EEENS1_21CollectiveEpilogueFwdINS6_IJSA_NS7_ILi512EEESA_EEES9_SC_SE_Li256ELb1ELb0ELb0ELb0EEENS1_36VarlenDynamicPersistentTileSchedulerILi64ELi64ELi256ELi32ELb0ELb0ELb1ELb1ELb1ELb1EEEEEEEEEvNT_6ParamsE,"a",@progbits
	.sectionflags	@""
	.align	4
.nv.constant0._ZN7cutlass13device_kernelIN5flash11enable_sm90INS1_16FlashAttnFwdSm90INS1_25CollectiveMainloopFwdSm90ILi2EN4cute5tupleIJNS5_1CILi1EEES8_S8_EEENS6_IJNS7_ILi64EEESA_SA_EEELi512ENS_6half_tEfNS_4arch4Sm90ELb1ELb0ELb0ELb1ELb0ELb0ELb0ELb0ELb0ELb0ELb0ELb0EEENS1_21CollectiveEpilogueFwdINS6_IJSA_NS7_ILi512EEESA_EEES9_SC_SE_Li256ELb1ELb0ELb0ELb0EEENS1_36VarlenDynamicPersistentTileSchedulerILi64ELi64ELi256ELi32ELb0ELb0ELb1ELb1ELb1ELb1EEEEEEEEEvNT_6ParamsE:
	.zero		3456


//--------------------- .nv.constant0._ZN7cutlass13device_kernelIN5flash11enable_sm90INS1_16FlashAttnFwdSm90INS1_25CollectiveMainloopFwdSm90ILi2EN4cute5tupleIJNS5_1CILi1EEES8_S8_EEENS6_IJNS7_ILi64EEESA_SA_EEELi512ENS_6half_tEfNS_4arch4Sm90ELb1ELb0ELb0ELb1ELb0ELb1ELb0ELb0ELb0ELb0ELb0ELb0EEENS1_21CollectiveEpilogueFwdINS6_IJSA_NS7_ILi512EEESA_EEES9_SC_SE_Li256ELb1ELb0ELb0ELb0EEENS1_36VarlenDynamicPersistentTileSchedulerILi64ELi64ELi256ELi32ELb0ELb0ELb1ELb1ELb1ELb1EEEEEEEEEvNT_6ParamsE --------------------------
	.section	.nv.constant0._ZN7cutlass13device_kernelIN5flash11enable_sm90INS1_16FlashAttnFwdSm90INS1_25CollectiveMainloopFwdSm90ILi2EN4cute5tupleIJNS5_1CILi1EEES8_S8_EEENS6_IJNS7_ILi64EEESA_SA_EEELi512ENS_6half_tEfNS_4arch4Sm90ELb1ELb0ELb0ELb1ELb0ELb1ELb0ELb0ELb0ELb0ELb0ELb0EEENS1_21CollectiveEpilogueFwdINS6_IJSA_NS7_ILi512EEESA_EEES9_SC_SE_Li256ELb1ELb0ELb0ELb0EEENS1_36VarlenDynamicPersistentTileSchedulerILi64ELi64ELi256ELi32ELb0ELb0ELb1ELb1ELb1ELb1EEEEEEEEEvNT_6ParamsE,"a",@progbits
	.sectionflags	@""
	.align	4
.nv.constant0._ZN7cutlass13device_kernelIN5flash11enable_sm90INS1_16FlashAttnFwdSm90INS1_25CollectiveMainloopFwdSm90ILi2EN4cute5tupleIJNS5_1CILi1EEES8_S8_EEENS6_IJNS7_ILi64EEESA_SA_EEELi512ENS_6half_tEfNS_4arch4Sm90ELb1ELb0ELb0ELb1ELb0ELb1ELb0ELb0ELb0ELb0ELb0ELb0EEENS1_21CollectiveEpilogueFwdINS6_IJSA_NS7_ILi512EEESA_EEES9_SC_SE_Li256ELb1ELb0ELb0ELb0EEENS1_36VarlenDynamicPersistentTileSchedulerILi64ELi64ELi256ELi32ELb0ELb0ELb1ELb1ELb1ELb1EEEEEEEEEvNT_6ParamsE:
	.zero		3456


//--------------------- .nv.constant0._ZN7cutlass13device_kernelIN5flash11enable_sm90INS1_16FlashAttnFwdSm90INS1_25CollectiveMainloopFwdSm90ILi2EN4cute5tupleIJNS5_1CILi1EEES8_S8_EEENS6_IJNS7_ILi64EEESA_SA_EEELi512ENS_6half_tEfNS_4arch4Sm90ELb1ELb0ELb0ELb1ELb0ELb0ELb1ELb0ELb0ELb0ELb0ELb0EEENS1_21CollectiveEpilogueFwdINS6_IJSA_NS7_ILi512EEESA_EEES9_SC_SE_Li256ELb1ELb0ELb0ELb0EEENS1_36VarlenDynamicPersistentTileSchedulerILi64ELi64ELi256ELi32ELb0ELb0ELb1ELb1ELb1ELb1EEEEEEEEEvNT_6ParamsE --------------------------
	.section	.nv.constant0._ZN7cutlass13device_kernelIN5flash11enable_sm90INS1_16FlashAttnFwdSm90INS1_25CollectiveMainloopFwdSm90ILi2EN4cute5tupleIJNS5_1CILi1EEES8_S8_EEENS6_IJNS7_ILi64EEESA_SA_EEELi512ENS_6half_tEfNS_4arch4Sm90ELb1ELb0ELb0ELb1ELb0ELb0ELb1ELb0ELb0ELb0ELb0ELb0EEENS1_21CollectiveEpilogueFwdINS6_IJSA_NS7_ILi512EEESA_EEES9_SC_SE_Li256ELb1ELb0ELb0ELb0EEENS1_36VarlenDynamicPersistentTileSchedulerILi64ELi64ELi256ELi32ELb0ELb0ELb1ELb1ELb1ELb1EEEEEEEEEvNT_6ParamsE,"a",@progbits
	.sectionflags	@""
	.align	4
.nv.constant0._ZN7cutlass13device_kernelIN5flash11enable_sm90INS1_16FlashAttnFwdSm90INS1_25CollectiveMainloopFwdSm90ILi2EN4cute5tupleIJNS5_1CILi1EEES8_S8_EEENS6_IJNS7_ILi64EEESA_SA_EEELi512ENS_6half_tEfNS_4arch4Sm90ELb1ELb0ELb0ELb1ELb0ELb0ELb1ELb0ELb0ELb0ELb0ELb0EEENS1_21CollectiveEpilogueFwdINS6_IJSA_NS7_ILi512EEESA_EEES9_SC_SE_Li256ELb1ELb0ELb0ELb0EEENS1_36VarlenDynamicPersistentTileSchedulerILi64ELi64ELi256ELi32ELb0ELb0ELb1ELb1ELb1ELb1EEEEEEEEEvNT_6ParamsE:
	.zero		3712


//--------------------- .nv.constant0._ZN7cutlass13device_kernelIN5flash11enable_sm90INS1_16FlashAttnFwdSm90INS1_25CollectiveMainloopFwdSm90ILi2EN4cute5tupleIJNS5_1CILi1EEES8_S8_EEENS6_IJNS7_ILi64EEESA_SA_EEELi512ENS_6half_tEfNS_4arch4Sm90ELb1ELb0ELb0ELb1ELb0ELb1ELb1ELb0ELb0ELb0ELb0ELb0EEENS1_21CollectiveEpilogueFwdINS6_IJSA_NS7_ILi512EEESA_EEES9_SC_SE_Li256ELb1ELb0ELb0ELb0EEENS1_36VarlenDynamicPersistentTileSchedulerILi64ELi64ELi256ELi32ELb0ELb0ELb1ELb1ELb1ELb1EEEEEEEEEvNT_6ParamsE --------------------------
	.section	.nv.constant0._ZN7cutlass13device_kernelIN5flash11enable_sm90INS1_16FlashAttnFwdSm90INS1_25CollectiveMainloopFwdSm90ILi2EN4cute5tupleIJNS5_1CILi1EEES8_S8_EEENS6_IJNS7_ILi64EEESA_SA_EEELi512ENS_6half_tEfNS_4arch4Sm90ELb1ELb0ELb0ELb1ELb0ELb1ELb1ELb0ELb0ELb0ELb0ELb0EEENS1_21CollectiveEpilogueFwdINS6_IJSA_NS7_ILi512EEESA_EEES9_SC_SE_Li256ELb1ELb0ELb0ELb0EEENS1_36VarlenDynamicPersistentTileSchedulerILi64ELi64ELi256ELi32ELb0ELb0ELb1ELb1ELb1ELb1EEEEEEEEEvNT_6ParamsE,"a",@progbits
	.sectionflags	@""
	.align	4
.nv.constant0._ZN7cutlass13device_kernelIN5flash11enable_sm90INS1_16FlashAttnFwdSm90INS1_25CollectiveMainloopFwdSm90ILi2EN4cute5tupleIJNS5_1CILi1EEES8_S8_EEENS6_IJNS7_ILi64EEESA_SA_EEELi512ENS_6half_tEfNS_4arch4Sm90ELb1ELb0ELb0ELb1ELb0ELb1ELb1ELb0ELb0ELb0ELb0ELb0EEENS1_21CollectiveEpilogueFwdINS6_IJSA_NS7_ILi512EEESA_EEES9_SC_SE_Li256ELb1ELb0ELb0ELb0EEENS1_36VarlenDynamicPersistentTileSchedulerILi64ELi64ELi256ELi32ELb0ELb0ELb1ELb1ELb1ELb1EEEEEEEEEvNT_6ParamsE:
	.zero		3712


//--------------------- SYMBOLS --------------------------

	.type		.nv.reservedSmem.offset0,@object
	.size		.nv.reservedSmem.offset0,0x4
